def gluon_wgmma(
    a_ptr,
    b_ptr,
    c_ptr,
    M,
    N,
    K,
    stride_am,
    stride_bk,
    stride_cm,
    BLOCK_M: gl.constexpr,
    BLOCK_N: gl.constexpr,
    BLOCK_K: gl.constexpr,
    DTYPE: gl.constexpr,
    A_LAYOUT: gl.constexpr,
    B_LAYOUT: gl.constexpr,
    C_LAYOUT: gl.constexpr,
    B_SHAPE: gl.constexpr,
    TRANS_B: gl.constexpr,
    NUM_BUFFERS: gl.constexpr,
    NUM_WARPS: gl.constexpr,
):
    a_desc = tma.make_tensor_descriptor(
        a_ptr, [M, K], [stride_am, 1], [BLOCK_M, BLOCK_K], A_LAYOUT
    )
    b_desc = tma.make_tensor_descriptor(
        b_ptr,
        [N, K] if TRANS_B else [K, N],
        [stride_bk, 1],
        B_SHAPE,
        B_LAYOUT,
    )
    c_desc = tma.make_tensor_descriptor(
        c_ptr, [M, N], [stride_cm, 1], [BLOCK_M, BLOCK_N], C_LAYOUT
    )

    a_bufs = gl.allocate_shared_memory(
        DTYPE, [NUM_BUFFERS, BLOCK_M, BLOCK_K], A_LAYOUT
    )
    b_bufs = gl.allocate_shared_memory(DTYPE, [NUM_BUFFERS] + B_SHAPE, B_LAYOUT)

    pid_m = gl.program_id(0)
    pid_n = gl.program_id(1)
    off_m = pid_m * BLOCK_M
    off_n = pid_n * BLOCK_N

    mma_layout: gl.constexpr = pick_wgmma_layout(DTYPE, BLOCK_M, BLOCK_N, NUM_WARPS)
    acc = warpgroup_mma_init(
        gl.zeros((BLOCK_M, BLOCK_N), dtype=gl.float32, layout=mma_layout)
    )

    bars = gl.allocate_shared_memory(
        gl.int64, [NUM_BUFFERS, 1], mbarrier.MBarrierLayout()
    )
    for i in gl.static_range(NUM_BUFFERS):
        mbarrier.init(bars.index(i), count=1)
    idx = 0
    phase = 0

    for k in range(0, K, BLOCK_K):
        a = a_bufs.index(idx)
        b = b_bufs.index(idx)
        bar = bars.index(idx)
        mbarrier.expect(bar, a_desc.block_type.nbytes + b_desc.block_type.nbytes)
        tma.async_copy_global_to_shared(a_desc, [off_m, k], bar, a)
        tma.async_copy_global_to_shared(
            b_desc, [off_n, k] if TRANS_B else [k, off_n], bar, b
        )
        mbarrier.wait(bar, phase=phase)

        if TRANS_B:
            b = b.permute((1, 0))
        acc = warpgroup_mma_wait(num_outstanding=0, deps=(acc,))
        acc = warpgroup_mma(a, b, acc, is_async=True)

        idx += 1
        if idx == NUM_BUFFERS:
            idx = 0
            phase ^= 1

    acc = warpgroup_mma_wait(num_outstanding=0, deps=(acc,))
    for i in gl.static_range(NUM_BUFFERS):
        mbarrier.invalidate(bars.index(i))

    c_smem = gl.allocate_shared_memory(DTYPE, [BLOCK_M, BLOCK_N], C_LAYOUT)
    c_smem.store(acc.to(DTYPE))
    fence_async_shared()
    tma.async_copy_shared_to_global(c_desc, [off_m, off_n], c_smem)
    tma.store_wait(pendings=0)

# config = {"BLOCK_K": 32, "BLOCK_M": 128, "BLOCK_N": 64, "arch": "sm_90", "dtype": "fp16", "num_buffers": 1, "num_warps": 4, "trans_b": 0}
# arch = sm_90


// ===== COMPILED SASS (sm_90a) =====

	.target	sm_90a

	.elftype	@"ET_EXEC"


//--------------------- .note.nv.tkinfo           --------------------------
	.section	.note.nv.tkinfo,"",@"SHT_NOTE"
	.sectionflags	@"SHF_NOTE_NV_TKINFO"
	.tkinfo
        /*0018*/ 	.word	0x00000002
        /*0030*/ 	.string	""
        /*0030*/ 	.string	"ptxas"
        /*0030*/ 	.string	"Cuda compilation tools, release 13.0, V13.0.88"
        /*0030*/ 	.string	"Build cuda_13.0.r13.0/compiler.36424714_0"
        /*0030*/ 	.string	"-v  -suppress-debug-info  -lineinfo  -arch sm_90a "



//--------------------- .note.nv.cuinfo           --------------------------
	.section	.note.nv.cuinfo,"",@"SHT_NOTE"
	.sectionflags	@"SHF_NOTE_NV_CUINFO"
        /*0018*/ 	.short	0x0002
        /*001a*/ 	.short	0x005a
        /*001c*/ 	.short	0x0082
	.zero		2


//--------------------- .nv.info                  --------------------------
	.section	.nv.info,"",@"SHT_CUDA_INFO"
	.align	4


	//----- nvinfo : EIATTR_REGCOUNT
	.align		4
        /*0000*/ 	.byte	0x04, 0x2f
        /*0002*/ 	.short	(.L_1 - .L_0)
	.align		4
.L_0:
        /*0004*/ 	.word	index@(gluon_wgmma)
        /*0008*/ 	.word	0x0000005a


	//----- nvinfo : EIATTR_FRAME_SIZE
	.align		4
.L_1:
        /*000c*/ 	.byte	0x04, 0x11
        /*000e*/ 	.short	(.L_3 - .L_2)
	.align		4
.L_2:
        /*0010*/ 	.word	index@(gluon_wgmma)
        /*0014*/ 	.word	0x00000000


	//----- nvinfo : EIATTR_MIN_STACK_SIZE
	.align		4
.L_3:
        /*0018*/ 	.byte	0x04, 0x12
        /*001a*/ 	.short	(.L_5 - .L_4)
	.align		4
.L_4:
        /*001c*/ 	.word	index@(gluon_wgmma)
        /*0020*/ 	.word	0x00000000
.L_5:


//--------------------- .nv.compat                --------------------------
	.section	.nv.compat,"",@"SHT_CUDA_COMPAT_INFO"
	.align	4
        /*0000*/ 	.byte	0x02, 0x09, 0x01, 0x00, 0x02, 0x02, 0x04, 0x00, 0x02, 0x05, 0x05, 0x00, 0x03, 0x07, 0x01, 0x01
        /*0010*/ 	.byte	0x02, 0x03, 0x03, 0x00, 0x02, 0x06, 0x01, 0x00, 0x04, 0x0b, 0x08, 0x00, 0x00, 0x00, 0x00, 0x00
        /*0020*/ 	.byte	0x00, 0x00, 0x00, 0x00


//--------------------- .nv.info.gluon_wgmma      --------------------------
	.section	.nv.info.gluon_wgmma,"",@"SHT_CUDA_INFO"
	.sectionflags	@""
	.align	4


	//----- nvinfo : EIATTR_CUDA_API_VERSION
	.align		4
        /*0000*/ 	.byte	0x04, 0x37
        /*0002*/ 	.short	(.L_7 - .L_6)
.L_6:
        /*0004*/ 	.word	0x00000082


	//----- nvinfo : EIATTR_KPARAM_INFO
	.align		4
.L_7:
        /*0008*/ 	.byte	0x04, 0x17
        /*000a*/ 	.short	(.L_9 - .L_8)
.L_8:
        /*000c*/ 	.word	0x00000000
        /*0010*/ 	.short	0x000a
        /*0012*/ 	.short	0x0048
        /*0014*/ 	.byte	0x00, 0xf4, 0x21, 0x00


	//----- nvinfo : EIATTR_KPARAM_INFO
	.align		4
.L_9:
        /*0018*/ 	.byte	0x04, 0x17
        /*001a*/ 	.short	(.L_11 - .L_10)
.L_10:
        /*001c*/ 	.word	0x00000000
        /*0020*/ 	.short	0x0009
        /*0022*/ 	.short	0x0040
        /*0024*/ 	.byte	0x00, 0xf4, 0x21, 0x00


	//----- nvinfo : EIATTR_KPARAM_INFO
	.align		4
.L_11:
        /*0028*/ 	.byte	0x04, 0x17
        /*002a*/ 	.short	(.L_13 - .L_12)
.L_12:
        /*002c*/ 	.word	0x00000000
        /*0030*/ 	.short	0x0008
        /*0032*/ 	.short	0x0038
        /*0034*/ 	.byte	0x00, 0xf0, 0x21, 0x00


	//----- nvinfo : EIATTR_KPARAM_INFO
	.align		4
.L_13:
        /*0038*/ 	.byte	0x04, 0x17
        /*003a*/ 	.short	(.L_15 - .L_14)
.L_14:
        /*003c*/ 	.word	0x00000000
        /*0040*/ 	.short	0x0007
        /*0042*/ 	.short	0x0030
        /*0044*/ 	.byte	0x00, 0xf0, 0x21, 0x00


	//----- nvinfo : EIATTR_KPARAM_INFO
	.align		4
.L_15:
        /*0048*/ 	.byte	0x04, 0x17
        /*004a*/ 	.short	(.L_17 - .L_16)
.L_16:
        /*004c*/ 	.word	0x00000000
        /*0050*/ 	.short	0x0006
        /*0052*/ 	.short	0x0028
        /*0054*/ 	.byte	0x00, 0xf0, 0x21, 0x00


	//----- nvinfo : EIATTR_KPARAM_INFO
	.align		4
.L_17:
        /*0058*/ 	.byte	0x04, 0x17
        /*005a*/ 	.short	(.L_19 - .L_18)
.L_18:
        /*005c*/ 	.word	0x00000000
        /*0060*/ 	.short	0x0005
        /*0062*/ 	.short	0x0020
        /*0064*/ 	.byte	0x00, 0xf0, 0x11, 0x00


	//----- nvinfo : EIATTR_KPARAM_INFO
	.align		4
.L_19:
        /*0068*/ 	.byte	0x04, 0x17
        /*006a*/ 	.short	(.L_21 - .L_20)
.L_20:
        /*006c*/ 	.word	0x00000000
        /*0070*/ 	.short	0x0004
        /*0072*/ 	.short	0x001c
        /*0074*/ 	.byte	0x00, 0xf0, 0x11, 0x00


	//----- nvinfo : EIATTR_KPARAM_INFO
	.align		4
.L_21:
        /*0078*/ 	.byte	0x04, 0x17
        /*007a*/ 	.short	(.L_23 - .L_22)
.L_22:
        /*007c*/ 	.word	0x00000000
        /*0080*/ 	.short	0x0003
        /*0082*/ 	.short	0x0018
        /*0084*/ 	.byte	0x00, 0xf0, 0x11, 0x00


	//----- nvinfo : EIATTR_KPARAM_INFO
	.align		4
.L_23:
        /*0088*/ 	.byte	0x04, 0x17
        /*008a*/ 	.short	(.L_25 - .L_24)
.L_24:
        /*008c*/ 	.word	0x00000000
        /*0090*/ 	.short	0x0002
        /*0092*/ 	.short	0x0010
        /*0094*/ 	.byte	0x00, 0xf4, 0x21, 0x00


	//----- nvinfo : EIATTR_KPARAM_INFO
	.align		4
.L_25:
        /*0098*/ 	.byte	0x04, 0x17
        /*009a*/ 	.short	(.L_27 - .L_26)
.L_26:
        /*009c*/ 	.word	0x00000000
        /*00a0*/ 	.short	0x0001
        /*00a2*/ 	.short	0x0008
        /*00a4*/ 	.byte	0x00, 0xf4, 0x21, 0x00


	//----- nvinfo : EIATTR_KPARAM_INFO
	.align		4
.L_27:
        /*00a8*/ 	.byte	0x04, 0x17
        /*00aa*/ 	.short	(.L_29 - .L_28)
.L_28:
        /*00ac*/ 	.word	0x00000000
        /*00b0*/ 	.short	0x0000
        /*00b2*/ 	.short	0x0000
        /*00b4*/ 	.byte	0x00, 0xf4, 0x21, 0x00


	//----- nvinfo : EIATTR_SPARSE_MMA_MASK
	.align		4
.L_29:
        /*00b8*/ 	.byte	0x03, 0x50
        /*00ba*/ 	.short	0x0000


	//----- nvinfo : EIATTR_MAXREG_COUNT
	.align		4
        /*00bc*/ 	.byte	0x03, 0x1b
        /*00be*/ 	.short	0x00ff


	//----- nvinfo : EIATTR_NUM_BARRIERS
	.align		4
        /*00c0*/ 	.byte	0x02, 0x4c
        /*00c2*/ 	.byte	0x01
	.zero		1


	//----- nvinfo : EIATTR_MERCURY_ISA_VERSION
	.align		4
        /*00c4*/ 	.byte	0x03, 0x5f
        /*00c6*/ 	.short	0x0101


	//----- nvinfo : EIATTR_INT_WARP_WIDE_INSTR_OFFSETS
	.align		4
        /*00c8*/ 	.byte	0x04, 0x31
        /*00ca*/ 	.short	(.L_31 - .L_30)


	//   ....[0]....
.L_30:
        /*00cc*/ 	.word	0x00001420


	//   ....[1]....
        /*00d0*/ 	.word	0x000014b0


	//   ....[2]....
        /*00d4*/ 	.word	0x000018d0


	//   ....[3]....
        /*00d8*/ 	.word	0x000018e0


	//   ....[4]....
        /*00dc*/ 	.word	0x000018f0


	//   ....[5]....
        /*00e0*/ 	.word	0x00001900


	//   ....[6]....
        /*00e4*/ 	.word	0x00001d00


	//   ....[7]....
        /*00e8*/ 	.word	0x00001d20


	//----- nvinfo : EIATTR_COOP_GROUP_MASK_REGIDS
	.align		4
.L_31:
        /*00ec*/ 	.byte	0x04, 0x29
        /*00ee*/ 	.short	(.L_33 - .L_32)


	//   ....[0]....
.L_32:
        /*00f0*/ 	.word	0xffffffff


	//   ....[1]....
        /*00f4*/ 	.word	0xffffffff


	//   ....[2]....
        /*00f8*/ 	.word	0xffffffff


	//----- nvinfo : EIATTR_COOP_GROUP_INSTR_OFFSETS
	.align		4
.L_33:
        /*00fc*/ 	.byte	0x04, 0x28
        /*00fe*/ 	.short	(.L_35 - .L_34)


	//   ....[0]....
.L_34:
        /*0100*/ 	.word	0x00000150


	//   ....[1]....
        /*0104*/ 	.word	0x00000720


	//   ....[2]....
        /*0108*/ 	.word	0x00000cd0


	//----- nvinfo : EIATTR_MBARRIER_INSTR_OFFSETS
	.align		4
.L_35:
        /*010c*/ 	.byte	0x04, 0x39
        /*010e*/ 	.short	(.L_37 - .L_36)


	//   ....[0]....
.L_36:
        /*0110*/ 	.word	0x00001540
        /*0114*/ 	.word	0x000000ff
        /*0118*/ 	.word	0x00003000
        /*011c*/ 	.short	0x0100
        /*011e*/ 	.byte	0x08
	.zero		1


	//   ....[1]....
        /*0120*/ 	.word	0x00001a10
        /*0124*/ 	.word	0x000000ff
        /*0128*/ 	.word	0x00003000
        /*012c*/ 	.short	0x010a
        /*012e*/ 	.byte	0x08
	.zero		1


	//   ....[2]....
        /*0130*/ 	.word	0x00001c60
        /*0134*/ 	.word	0x000000ff
        /*0138*/ 	.word	0x00003000
        /*013c*/ 	.short	0x0108
        /*013e*/ 	.byte	0x08
	.zero		1


	//   ....[3]....
        /*0140*/ 	.word	0x00001fe0
        /*0144*/ 	.word	0x000000ff
        /*0148*/ 	.word	0x00003000
        /*014c*/ 	.short	0x010a
        /*014e*/ 	.byte	0x08
	.zero		1


	//----- nvinfo : EIATTR_NUM_MBARRIERS
	.align		4
.L_37:
        /*0150*/ 	.byte	0x03, 0x38
        /*0152*/ 	.short	0x0001


	//----- nvinfo : EIATTR_EXIT_INSTR_OFFSETS
	.align		4
        /*0154*/ 	.byte	0x04, 0x1c
        /*0156*/ 	.short	(.L_39 - .L_38)


	//   ....[0]....
.L_38:
        /*0158*/ 	.word	0x00001fd0


	//----- nvinfo : EIATTR_REQNTID
	.align		4
.L_39:
        /*015c*/ 	.byte	0x04, 0x10
        /*015e*/ 	.short	(.L_41 - .L_40)
.L_40:
        /*0160*/ 	.word	0x00000080
        /*0164*/ 	.word	0x00000001
        /*0168*/ 	.word	0x00000001


	//----- nvinfo : EIATTR_CRS_STACK_SIZE
	.align		4
.L_41:
        /*016c*/ 	.byte	0x04, 0x1e
        /*016e*/ 	.short	(.L_43 - .L_42)
.L_42:
        /*0170*/ 	.word	0x00000000


	//----- nvinfo : EIATTR_CBANK_PARAM_SIZE
	.align		4
.L_43:
        /*0174*/ 	.byte	0x03, 0x19
        /*0176*/ 	.short	0x0050


	//----- nvinfo : EIATTR_PARAM_CBANK
	.align		4
        /*0178*/ 	.byte	0x04, 0x0a
        /*017a*/ 	.short	(.L_45 - .L_44)
	.align		4
.L_44:
        /*017c*/ 	.word	index@(.nv.constant0.gluon_wgmma)
        /*0180*/ 	.short	0x0210
        /*0182*/ 	.short	0x0050


	//----- nvinfo : EIATTR_SW_WAR
	.align		4
.L_45:
        /*0184*/ 	.byte	0x04, 0x36
        /*0186*/ 	.short	(.L_47 - .L_46)
.L_46:
        /*0188*/ 	.word	0x00000008
.L_47:


//--------------------- .nv.callgraph             --------------------------
	.section	.nv.callgraph,"",@"SHT_CUDA_CALLGRAPH"
	.align	4
	.sectionentsize	8
	.align		4
        /*0000*/ 	.word	0x00000000
	.align		4
        /*0004*/ 	.word	0xffffffff
	.align		4
        /*0008*/ 	.word	0x00000000
	.align		4
        /*000c*/ 	.word	0xfffffffe
	.align		4
        /*0010*/ 	.word	0x00000000
	.align		4
        /*0014*/ 	.word	0xfffffffd
	.align		4
        /*0018*/ 	.word	0x00000000
	.align		4
        /*001c*/ 	.word	0xfffffffc


//--------------------- .text.gluon_wgmma         --------------------------
	.section	.text.gluon_wgmma,"ax",@progbits
	.align	128
        .global         gluon_wgmma
        .type           gluon_wgmma,@function
        .size           gluon_wgmma,(.L_x_52 - gluon_wgmma)
        .other          gluon_wgmma,@"STO_CUDA_ENTRY STV_DEFAULT"
gluon_wgmma:
.text.gluon_wgmma:
[----:B------:R-:W-:Y:S01]  /*0000*/  LDC R1, c[0x0][0x28] ;  /* 0x00000a00ff017b82 */ /* 0x000fe20000000800 */
[----:B------:R-:W1:Y:S07]  /*0010*/  S2R R0, SR_TID.X ;  /* 0x0000000000007919 */ /* 0x000e6e0000002100 */
[----:B------:R-:W2:Y:S01]  /*0020*/  S2UR UR4, SR_CgaCtaId ;  /* 0x00000000000479c3 */ /* 0x000ea20000008800 */
[----:B------:R-:W-:Y:S01]  /*0030*/  UMOV UR8, 0x400 ;  /* 0x0000040000087882 */ /* 0x000fe20000000000 */
[----:B------:R-:W-:Y:S01]  /*0040*/  ULDC UR6, c[0x0][0xc] ;  /* 0x0000030000067ab9 */ /* 0x000fe20000000800 */
[----:B------:R-:W-:Y:S01]  /*0050*/  ULDC.64 UR20, c[0x0][0x250] ;  /* 0x0000940000147ab9 */ /* 0x000fe20000000a00 */
[----:B------:R-:W-:Y:S04]  /*0060*/  BSSY B0, `(.L_x_0) ;  /* 0x000001e000007945 */ /* 0x000fe80003800000 */
[----:B------:R-:W3:Y:S08]  /*0070*/  LDC R3, c[0x0][0x228] ;  /* 0x00008a00ff037b82 */ /* 0x000ef00000000800 */
[----:B------:R-:W4:Y:S08]  /*0080*/  LDC R11, c[0x0][0x230] ;  /* 0x00008c00ff0b7b82 */ /* 0x000f300000000800 */
[----:B------:R-:W-:Y:S01]  /*0090*/  S2UR UR36, SR_CTAID.Y ;  /* 0x00000000002479c3 */ /* 0x000fe20000002600 */
[----:B--2---:R-:W-:-:S03]  /*00a0*/  ULEA UR8, UR4, UR8, 0x18 ;  /* 0x0000000804087291 */ /* 0x004fc6000f8ec03f */
[----:B------:R-:W-:Y:S01]  /*00b0*/  ULDC UR4, c[0x0][0x10] ;  /* 0x0000040000047ab9 */ /* 0x000fe20000000800 */
[----:B-1----:R-:W-:-:S03]  /*00c0*/  LOP3.LUT R2, R0, 0x7f, RZ, 0xc0, !PT ;  /* 0x0000007f00027812 */ /* 0x002fc600078ec0ff */
[----:B------:R-:W1:Y:S01]  /*00d0*/  S2UR UR5, SR_CTAID.Z ;  /* 0x00000000000579c3 */ /* 0x000e620000002700 */
[----:B---3--:R-:W-:Y:S01]  /*00e0*/  VIADD R3, R3, 0xffffffff ;  /* 0xffffffff03037836 */ /* 0x008fe20000000000 */
[C---:B------:R-:W-:Y:S02]  /*00f0*/  ISETP.GE.U32.AND P0, PT, R2.reuse, 0x20, PT ;  /* 0x000000200200780c */ /* 0x040fe40003f06070 */
[C---:B------:R-:W-:Y:S02]  /*0100*/  ISETP.NE.U32.AND P2, PT, R2.reuse, RZ, PT ;  /* 0x000000ff0200720c */ /* 0x040fe40003f45070 */
[----:B------:R-:W-:Y:S02]  /*0110*/  LEA R14, R2, UR8, 0x2 ;  /* 0x00000008020e7c11 */ /* 0x000fe4000f8e10ff */
[----:B------:R-:W2:Y:S01]  /*0120*/  S2UR UR37, SR_CTAID.X ;  /* 0x00000000002579c3 */ /* 0x000ea20000002500 */
[----:B----4-:R-:W-:-:S06]  /*0130*/  VIADD R12, R11, 0xffffffff ;  /* 0xffffffff0b0c7836 */ /* 0x010fcc0000000000 */
[----:B------:R3:W-:Y:S01]  /*0140*/  @!P0 STS [R14], RZ ;  /* 0x000000ff0e008388 */ /* 0x0007e20000000800 */
[----:B------:R-:W-:-:S03]  /*0150*/  NOP ;  /* 0x0000000000007918 */ /* 0x000fc60000000000 */
[----:B------:R3:W-:Y:S01]  /*0160*/  @!P2 STS [UR8+0x24], R3 ;  /* 0x00002403ff00a988 */ /* 0x0007e20008000808 */
[----:B-1----:R-:W-:-:S03]  /*0170*/  UIMAD UR4, UR5, UR4, UR36 ;  /* 0x00000004050472a4 */ /* 0x002fc6000f8e0224 */
[----:B------:R3:W-:Y:S01]  /*0180*/  @!P2 STS [UR8+0x20], R12 ;  /* 0x0000200cff00a988 */ /* 0x0007e20008000808 */
[----:B--2---:R-:W-:-:S04]  /*0190*/  UIMAD UR4, UR4, UR6, UR37 ;  /* 0x00000006040472a4 */ /* 0x004fc8000f8e0225 */
[----:B------:R-:W-:-:S04]  /*01a0*/  UIMAD UR4, UR4, 0x180, URZ ;  /* 0x00000180040478a4 */ /* 0x000fc8000f8e023f */
[----:B------:R-:W-:-:S04]  /*01b0*/  UIADD3 UR16, UP0, UR4, UR20, URZ ;  /* 0x0000001404107290 */ /* 0x000fc8000ff1e03f */
[----:B------:R-:W-:Y:S01]  /*01c0*/  ULEA.HI.X.SX32 UR17, UR4, UR21, 0x1, UP0 ;  /* 0x0000001504117291 */ /* 0x000fe200080f0e3f */
[----:B---3--:R-:W-:Y:S11]  /*01d0*/  @P2 BRA `(.L_x_1) ;  /* 0x0000000000182947 */ /* 0x008ff60003800000 */
[----:B------:R-:W1:Y:S01]  /*01e0*/  LDS R4, [UR8+0x8] ;  /* 0x00000808ff047984 */ /* 0x000e620008000800 */
[----:B------:R-:W2:Y:S01]  /*01f0*/  LDC.64 R6, c[0x0][0x210] ;  /* 0x00008400ff067b82 */ /* 0x000ea20000000a00 */
[----:B------:R-:W-:Y:S02]  /*0200*/  IMAD.MOV.U32 R5, RZ, RZ, 0x70 ;  /* 0x00000070ff057424 */ /* 0x000fe400078e00ff */
[----:B--2---:R2:W-:Y:S03]  /*0210*/  STS.64 [UR8], R6 ;  /* 0x00000006ff007988 */ /* 0x0045e60008000a08 */
[----:B-1----:R-:W-:-:S05]  /*0220*/  LOP3.LUT R4, R4, 0x10, R5, 0xd8, !PT ;  /* 0x0000001004047812 */ /* 0x002fca00078ed805 */
[----:B------:R2:W-:Y:S02]  /*0230*/  STS [UR8+0x8], R4 ;  /* 0x00000804ff007988 */ /* 0x0005e40008000808 */
.L_x_1:
[----:B------:R-:W-:Y:S05]  /*0240*/  BSYNC B0 ;  /* 0x0000000000007941 */ /* 0x000fea0003800000 */
.L_x_0:
[----:B------:R-:W-:Y:S04]  /*0250*/  BSSY B0, `(.L_x_2) ;  /* 0x000000a000007945 */ /* 0x000fe80003800000 */
[----:B------:R-:W-:Y:S05]  /*0260*/  @P2 BRA `(.L_x_3) ;  /* 0x0000000000202947 */ /* 0x000fea0003800000 */
[----:B--2---:R-:W1:Y:S01]  /*0270*/  LDS R4, [UR8+0x34] ;  /* 0x00003408ff047984 */ /* 0x004e620008000800 */
[----:B------:R-:W-:Y:S02]  /*0280*/  IMAD.MOV.U32 R5, RZ, RZ, 0x1f000000 ;  /* 0x1f000000ff057424 */ /* 0x000fe400078e00ff */
[----:B------:R-:W-:Y:S01]  /*0290*/  @!P2 IMAD.MOV.U32 R6, RZ, RZ, 0x7f ;  /* 0x0000007fff06a424 */ /* 0x000fe200078e00ff */
[----:B------:R-:W2:Y:S02]  /*02a0*/  @!P2 LDS R7, [UR8+0x38] ;  /* 0x00003808ff07a984 */ /* 0x000ea40008000800 */
[----:B-1----:R-:W-:Y:S02]  /*02b0*/  LOP3.LUT R4, R4, 0xff000000, R5, 0xb8, !PT ;  /* 0xff00000004047812 */ /* 0x002fe400078eb805 */
[----:B--2---:R-:W-:-:S03]  /*02c0*/  @!P2 LOP3.LUT R5, R7, 0xff, R6, 0xb8, !PT ;  /* 0x000000ff0705a812 */ /* 0x004fc600078eb806 */
[----:B------:R1:W-:Y:S04]  /*02d0*/  STS [UR8+0x34], R4 ;  /* 0x00003404ff007988 */ /* 0x0003e80008000808 */
[----:B------:R1:W-:Y:S02]  /*02e0*/  @!P2 STS [UR8+0x38], R5 ;  /* 0x00003805ff00a988 */ /* 0x0003e40008000808 */
.L_x_3:
[----:B------:R-:W-:Y:S05]  /*02f0*/  BSYNC B0 ;  /* 0x0000000000007941 */ /* 0x000fea0003800000 */
.L_x_2:
[----:B------:R-:W-:Y:S04]  /*0300*/  BSSY B0, `(.L_x_4) ;  /* 0x000000e000007945 */ /* 0x000fe80003800000 */
[----:B------:R-:W-:Y:S05]  /*0310*/  @P2 BRA `(.L_x_5) ;  /* 0x0000000000302947 */ /* 0x000fea0003800000 */
[----:B-1----:R-:W1:Y:S01]  /*0320*/  LDS R5, [UR8+0x34] ;  /* 0x00003408ff057984 */ /* 0x002e620008000800 */
[----:B--2---:R-:W2:Y:S03]  /*0330*/  LDC.64 R6, c[0x0][0x238] ;  /* 0x00008e00ff067b82 */ /* 0x004ea60000000a00 */
[----:B------:R-:W3:Y:S01]  /*0340*/  LDS R4, [UR8+0x1c] ;  /* 0x00001c08ff047984 */ /* 0x000ee20008000800 */
[C---:B--2---:R-:W-:Y:S01]  /*0350*/  SHF.L.U64.HI R7, R6.reuse, 0x1, R7 ;  /* 0x0000000106077819 */ /* 0x044fe20000010207 */
[----:B------:R-:W-:-:S03]  /*0360*/  IMAD.SHL.U32 R6, R6, 0x2, RZ ;  /* 0x0000000206067824 */ /* 0x000fc600078e00ff */
[--C-:B------:R-:W-:Y:S02]  /*0370*/  SHF.R.U32.HI R9, RZ, 0x4, R7.reuse ;  /* 0x00000004ff097819 */ /* 0x100fe40000011607 */
[----:B------:R-:W-:-:S05]  /*0380*/  SHF.R.U64 R6, R6, 0x4, R7 ;  /* 0x0000000406067819 */ /* 0x000fca0000001207 */
[----:B------:R4:W-:Y:S01]  /*0390*/  STS [UR8+0xc], R6 ;  /* 0x00000c06ff007988 */ /* 0x0009e20008000808 */
[----:B-1----:R-:W-:Y:S02]  /*03a0*/  LOP3.LUT R5, R5, 0x7, RZ, 0xb8, !PT ;  /* 0x0000000705057812 */ /* 0x002fe400078eb8ff */
[----:B---3--:R-:W-:-:S03]  /*03b0*/  LOP3.LUT R4, R4, 0xf, R9, 0xb8, !PT ;  /* 0x0000000f04047812 */ /* 0x008fc600078eb809 */
[----:B------:R4:W-:Y:S04]  /*03c0*/  STS [UR8+0x34], R5 ;  /* 0x00003405ff007988 */ /* 0x0009e80008000808 */
[----:B------:R4:W-:Y:S02]  /*03d0*/  STS [UR8+0x1c], R4 ;  /* 0x00001c04ff007988 */ /* 0x0009e40008000808 */
.L_x_5:
[----:B------:R-:W-:Y:S05]  /*03e0*/  BSYNC B0 ;  /* 0x0000000000007941 */ /* 0x000fea0003800000 */
.L_x_4:
[----:B------:R-:W-:Y:S04]  /*03f0*/  BSSY B1, `(.L_x_6) ;  /* 0x000001b000017945 */ /* 0x000fe80003800000 */
[----:B------:R-:W-:Y:S01]  /*0400*/  BSSY B0, `(.L_x_7) ;  /* 0x0000016000007945 */ /* 0x000fe20003800000 */
[----:B-12-4-:R-:W-:-:S03]  /*0410*/  IMAD.MOV.U32 R4, RZ, RZ, RZ ;  /* 0x000000ffff047224 */ /* 0x016fc600078e00ff */
[----:B------:R-:W-:Y:S05]  /*0420*/  @P2 BRA `(.L_x_8) ;  /* 0x0000000000202947 */ /* 0x000fea0003800000 */
[----:B------:R-:W1:Y:S02]  /*0430*/  LDS R5, [UR8+0x34] ;  /* 0x00003408ff057984 */ /* 0x000e640008000800 */
[----:B-1----:R-:W-:-:S05]  /*0440*/  LOP3.LUT R5, R5, 0x38, RZ, 0xb8, !PT ;  /* 0x0000003805057812 */ /* 0x002fca00078eb8ff */
[----:B------:R1:W-:Y:S01]  /*0450*/  STS [UR8+0x34], R5 ;  /* 0x00003405ff007988 */ /* 0x0003e20008000808 */
[----:B------:R-:W-:Y:S05]  /*0460*/  @P2 BRA `(.L_x_9) ;  /* 0x0000000000202947 */ /* 0x000fea0003800000 */
[----:B-1----:R-:W1:Y:S01]  /*0470*/  LDS R5, [UR8+0x8] ;  /* 0x00000808ff057984 */ /* 0x002e620008000800 */
[----:B------:R-:W-:-:S05]  /*0480*/  IMAD.MOV.U32 R6, RZ, RZ, 0x780 ;  /* 0x00000780ff067424 */ /* 0x000fca00078e00ff */
[----:B-1----:R-:W-:-:S05]  /*0490*/  LOP3.LUT R5, R5, 0x300, R6, 0xd8, !PT ;  /* 0x0000030005057812 */ /* 0x002fca00078ed806 */
[----:B------:R1:W-:Y:S02]  /*04a0*/  STS [UR8+0x8], R5 ;  /* 0x00000805ff007988 */ /* 0x0003e40008000808 */
.L_x_8:
[----:B------:R-:W-:Y:S05]  /*04b0*/  @P2 BRA `(.L_x_10) ;  /* 0x0000000000282947 */ /* 0x000fea0003800000 */
[----:B-1----:R-:W1:Y:S02]  /*04c0*/  LDS R5, [UR8+0x8] ;  /* 0x00000808ff057984 */ /* 0x002e640008000800 */
[----:B-1----:R-:W-:-:S05]  /*04d0*/  LOP3.LUT R5, R5, 0x1800, RZ, 0xb8, !PT ;  /* 0x0000180005057812 */ /* 0x002fca00078eb8ff */
[----:B------:R2:W-:Y:S02]  /*04e0*/  STS [UR8+0x8], R5 ;  /* 0x00000805ff007988 */ /* 0x0005e40008000808 */
.L_x_9:
[----:B------:R-:W-:Y:S05]  /*04f0*/  @P2 BREAK B0 ;  /* 0x0000000000002942 */ /* 0x000fea0003800000 */
[----:B------:R-:W-:Y:S05]  /*0500*/  @P2 BRA `(.L_x_11) ;  /* 0x0000000000242947 */ /* 0x000fea0003800000 */
[----:B------:R-:W3:Y:S01]  /*0510*/  LDS R6, [UR8+0x8] ;  /* 0x00000808ff067984 */ /* 0x000ee20008000800 */
[----:B-12---:R-:W-:-:S05]  /*0520*/  IMAD.MOV.U32 R5, RZ, RZ, 0x6000 ;  /* 0x00006000ff057424 */ /* 0x006fca00078e00ff */
[----:B---3--:R-:W-:-:S04]  /*0530*/  LOP3.LUT R5, R6, 0x4000, R5, 0xd8, !PT ;  /* 0x0000400006057812 */ /* 0x008fc800078ed805 */
[----:B------:R-:W-:-:S05]  /*0540*/  LOP3.LUT R5, R5, 0x400000, RZ, 0xb8, !PT ;  /* 0x0040000005057812 */ /* 0x000fca00078eb8ff */
[----:B------:R2:W-:Y:S02]  /*0550*/  STS [UR8+0x8], R5 ;  /* 0x00000805ff007988 */ /* 0x0005e40008000808 */
.L_x_10:
[----:B------:R-:W-:Y:S05]  /*0560*/  BSYNC B0 ;  /* 0x0000000000007941 */ /* 0x000fea0003800000 */
.L_x_7:
[----:B-12---:R-:W1:Y:S02]  /*0570*/  @!P2 LDS R5, [UR8+0x8] ;  /* 0x00000808ff05a984 */ /* 0x006e640008000800 */
[----:B-1----:R-:W-:-:S05]  /*0580*/  @!P2 LOP3.LUT R5, R5, 0x8000, RZ, 0xb8, !PT ;  /* 0x000080000505a812 */ /* 0x002fca00078eb8ff */
[----:B------:R3:W-:Y:S02]  /*0590*/  @!P2 STS [UR8+0x8], R5 ;  /* 0x00000805ff00a988 */ /* 0x0007e40008000808 */
.L_x_11:
[----:B------:R-:W-:Y:S05]  /*05a0*/  BSYNC B1 ;  /* 0x0000000000017941 */ /* 0x000fea0003800000 */
.L_x_6:
[----:B------:R-:W-:Y:S05]  /*05b0*/  WARPSYNC.ALL ;  /* 0x0000000000007948 */ /* 0x000fea0003800000 */
[----:B------:R-:W4:Y:S02]  /*05c0*/  LDC R8, c[0x0][0x22c] ;  /* 0x00008b00ff087b82 */ /* 0x000f240000000800 */
[----:B----4-:R-:W-:Y:S01]  /*05d0*/  VIADD R8, R8, 0xffffffff ;  /* 0xffffffff08087836 */ /* 0x010fe20000000000 */
[----:B------:R-:W-:Y:S06]  /*05e0*/  @P0 BRA `(.L_x_12) ;  /* 0x0000000000280947 */ /* 0x000fec0003800000 */
[----:B-123--:R-:W1:Y:S01]  /*05f0*/  S2R R5, SR_LANEID ;  /* 0x0000000000057919 */ /* 0x00ee620000000000 */
[----:B------:R-:W-:Y:S05]  /*0600*/  WARPSYNC.ALL ;  /* 0x0000000000007948 */ /* 0x000fea0003800000 */
[----:B-1----:R-:W-:-:S05]  /*0610*/  IMAD.SHL.U32 R5, R5, 0x4, RZ ;  /* 0x0000000405057824 */ /* 0x002fca00078e00ff */
[----:B------:R-:W1:Y:S01]  /*0620*/  LDS R9, [R5+UR8] ;  /* 0x0000000805097984 */ /* 0x000e620008000800 */
[----:B------:R-:W-:-:S05]  /*0630*/  IADD3 R6, P1, R5, UR16, RZ ;  /* 0x0000001005067c10 */ /* 0x000fca000ff3e0ff */
[----:B------:R-:W-:-:S05]  /*0640*/  IMAD.X R7, RZ, RZ, UR17, P1 ;  /* 0x00000011ff077e24 */ /* 0x000fca00088e06ff */
[----:B-1----:R4:W5:Y:S01]  /*0650*/  ATOMG.E.EXCH.STRONG.GPU PT, RZ, [R6], R9 ;  /* 0x0000000906ff73a8 */ /* 0x00296200041ee100 */
[----:B------:R-:W-:-:S04]  /*0660*/  DEPBAR {5,4,3,2,1,0} ;  /* 0x0000003f0000791a */ /* 0x000fc80000000000 */
[----:B------:R4:W-:Y:S01]  /*0670*/  UTMACCTL.IV [UR16] ;  /* 0x00000000100079b9 */ /* 0x0009e20008000000 */
[----:B------:R-:W-:Y:S01]  /*0680*/  NOP ;  /* 0x0000000000007918 */ /* 0x000fe20000000000 */
.L_x_12:
[----:B------:R-:W-:Y:S05]  /*0690*/  @P0 BRA `(.L_x_13) ;  /* 0x00000000000c0947 */ /* 0x000fea0003800000 */
[----:B------:R0:W-:Y:S01]  /*06a0*/  UTMACMDFLUSH ;  /* 0x00000000000079b7 */ /* 0x0001e20000000000 */
[----:B------:R-:W-:Y:S05]  /*06b0*/  @P0 BRA `(.L_x_13) ;  /* 0x0000000000040947 */ /* 0x000fea0003800000 */
[----:B------:R-:W-:-:S04]  /*06c0*/  DEPBAR.LE SB0, 0x0 ;  /* 0x000080000000791a */ /* 0x000fc80000000000 */
.L_x_13:
[----:B------:R-:W-:Y:S05]  /*06d0*/  WARPSYNC.ALL ;  /* 0x0000000000007948 */ /* 0x000fea0003800000 */
[----:B-----5:R-:W-:Y:S06]  /*06e0*/  BAR.SYNC.DEFER_BLOCKING 0x0 ;  /* 0x0000000000007b1d */ /* 0x020fec0000010000 */
[----:B------:R-:W-:Y:S02]  /*06f0*/  BSSY B1, `(.L_x_14) ;  /* 0x000000b000017945 */ /* 0x000fe40003800000 */
[----:B------:R-:W-:Y:S06]  /*0700*/  BAR.SYNC.DEFER_BLOCKING 0x0 ;  /* 0x0000000000007b1d */ /* 0x000fec0000010000 */
[----:B------:R5:W-:Y:S01]  /*0710*/  @!P0 STS [R14], RZ ;  /* 0x000000ff0e008388 */ /* 0x000be20000000800 */
[----:B------:R-:W-:Y:S01]  /*0720*/  NOP ;  /* 0x0000000000007918 */ /* 0x000fe20000000000 */
[----:B------:R-:W-:Y:S05]  /*0730*/  @P2 BRA `(.L_x_15) ;  /* 0x0000000000182947 */ /* 0x000fea0003800000 */
[----:B-123--:R-:W1:Y:S01]  /*0740*/  LDS R5, [UR8+0x8] ;  /* 0x00000808ff057984 */ /* 0x00ee620008000800 */
[----:B------:R-:W2:Y:S01]  /*0750*/  LDC.64 R16, c[0x0][0x218] ;  /* 0x00008600ff107b82 */ /* 0x000ea20000000a00 */
[----:B----4-:R-:W-:Y:S02]  /*0760*/  IMAD.MOV.U32 R6, RZ, RZ, 0x70 ;  /* 0x00000070ff067424 */ /* 0x010fe400078e00ff */
[----:B--2---:R2:W-:Y:S03]  /*0770*/  STS.64 [UR8], R16 ;  /* 0x00000010ff007988 */ /* 0x0045e60008000a08 */
[----:B-1----:R-:W-:-:S05]  /*0780*/  LOP3.LUT R5, R5, 0x10, R6, 0xd8, !PT ;  /* 0x0000001005057812 */ /* 0x002fca00078ed806 */
[----:B------:R2:W-:Y:S02]  /*0790*/  STS [UR8+0x8], R5 ;  /* 0x00000805ff007988 */ /* 0x0005e40008000808 */
.L_x_15:
[----:B----4-:R-:W-:Y:S05]  /*07a0*/  BSYNC B1 ;  /* 0x0000000000017941 */ /* 0x010fea0003800000 */
.L_x_14:
[----:B------:R-:W-:Y:S04]  /*07b0*/  BSSY B1, `(.L_x_16) ;  /* 0x000000a000017945 */ /* 0x000fe80003800000 */
[----:B------:R-:W-:Y:S05]  /*07c0*/  @P2 BRA `(.L_x_17) ;  /* 0x0000000000202947 */ /* 0x000fea0003800000 */
[----:B-123--:R-:W1:Y:S01]  /*07d0*/  LDS R5, [UR8+0x34] ;  /* 0x00003408ff057984 */ /* 0x00ee620008000800 */
[----:B------:R-:W-:Y:S02]  /*07e0*/  IMAD.MOV.U32 R6, RZ, RZ, 0x3f000000 ;  /* 0x3f000000ff067424 */ /* 0x000fe400078e00ff */
[----:B------:R-:W-:Y:S01]  /*07f0*/  @!P2 IMAD.MOV.U32 R7, RZ, RZ, 0x1f ;  /* 0x0000001fff07a424 */ /* 0x000fe200078e00ff */
[----:B------:R-:W2:Y:S02]  /*0800*/  @!P2 LDS R10, [UR8+0x38] ;  /* 0x00003808ff0aa984 */ /* 0x000ea40008000800 */
[----:B-1----:R-:W-:Y:S02]  /*0810*/  LOP3.LUT R5, R5, 0xff000000, R6, 0xb8, !PT ;  /* 0xff00000005057812 */ /* 0x002fe400078eb806 */
[----:B--2---:R-:W-:-:S03]  /*0820*/  @!P2 LOP3.LUT R6, R10, 0xff, R7, 0xb8, !PT ;  /* 0x000000ff0a06a812 */ /* 0x004fc600078eb807 */
[----:B------:R4:W-:Y:S04]  /*0830*/  STS [UR8+0x34], R5 ;  /* 0x00003405ff007988 */ /* 0x0009e80008000808 */
[----:B------:R4:W-:Y:S02]  /*0840*/  @!P2 STS [UR8+0x38], R6 ;  /* 0x00003806ff00a988 */ /* 0x0009e40008000808 */
.L_x_17:
[----:B------:R-:W-:Y:S05]  /*0850*/  BSYNC B1 ;  /* 0x0000000000017941 */ /* 0x000fea0003800000 */
.L_x_16:
[----:B------:R-:W-:Y:S04]  /*0860*/  BSSY B1, `(.L_x_18) ;  /* 0x0000004000017945 */ /* 0x000fe80003800000 */
[----:B------:R-:W-:Y:S05]  /*0870*/  @P2 BRA `(.L_x_19) ;  /* 0x0000000000082947 */ /* 0x000fea0003800000 */
[----:B------:R1:W-:Y:S04]  /*0880*/  STS [UR8+0x24], R12 ;  /* 0x0000240cff007988 */ /* 0x0003e80008000808 */
[----:B------:R1:W-:Y:S02]  /*0890*/  STS [UR8+0x20], R8 ;  /* 0x00002008ff007988 */ /* 0x0003e40008000808 */
.L_x_19:
[----:B------:R-:W-:Y:S05]  /*08a0*/  BSYNC B1 ;  /* 0x0000000000017941 */ /* 0x000fea0003800000 */
.L_x_18:
[----:B------:R-:W-:Y:S04]  /*08b0*/  BSSY B1, `(.L_x_20) ;  /* 0x000000e000017945 */ /* 0x000fe80003800000 */
[----:B------:R-:W-:Y:S05]  /*08c0*/  @P2 BRA `(.L_x_21) ;  /* 0x0000000000302947 */ /* 0x000fea0003800000 */
[----:B----4-:R-:W4:Y:S01]  /*08d0*/  LDS R6, [UR8+0x34] ;  /* 0x00003408ff067984 */ /* 0x010f220008000800 */
[----:B-1----:R-:W1:Y:S03]  /*08e0*/  LDC.64 R12, c[0x0][0x240] ;  /* 0x00009000ff0c7b82 */ /* 0x002e660000000a00 */
[----:B--23--:R-:W2:Y:S01]  /*08f0*/  LDS R5, [UR8+0x1c] ;  /* 0x00001c08ff057984 */ /* 0x00cea20008000800 */
[C---:B-1----:R-:W-:Y:S01]  /*0900*/  SHF.L.U64.HI R10, R12.reuse, 0x1, R13 ;  /* 0x000000010c0a7819 */ /* 0x042fe2000001020d */
[----:B------:R-:W-:-:S03]  /*0910*/  IMAD.SHL.U32 R7, R12, 0x2, RZ ;  /* 0x000000020c077824 */ /* 0x000fc600078e00ff */
[--C-:B------:R-:W-:Y:S02]  /*0920*/  SHF.R.U32.HI R12, RZ, 0x4, R10.reuse ;  /* 0x00000004ff0c7819 */ /* 0x100fe4000001160a */
[----:B------:R-:W-:-:S05]  /*0930*/  SHF.R.U64 R7, R7, 0x4, R10 ;  /* 0x0000000407077819 */ /* 0x000fca000000120a */
[----:B------:R1:W-:Y:S01]  /*0940*/  STS [UR8+0xc], R7 ;  /* 0x00000c07ff007988 */ /* 0x0003e20008000808 */
[----:B----4-:R-:W-:Y:S02]  /*0950*/  LOP3.LUT R6, R6, 0x7, RZ, 0xb8, !PT ;  /* 0x0000000706067812 */ /* 0x010fe400078eb8ff */
[----:B--2---:R-:W-:-:S03]  /*0960*/  LOP3.LUT R5, R5, 0xf, R12, 0xb8, !PT ;  /* 0x0000000f05057812 */ /* 0x004fc600078eb80c */
[----:B------:R1:W-:Y:S04]  /*0970*/  STS [UR8+0x34], R6 ;  /* 0x00003406ff007988 */ /* 0x0003e80008000808 */
[----:B------:R1:W-:Y:S02]  /*0980*/  STS [UR8+0x1c], R5 ;  /* 0x00001c05ff007988 */ /* 0x0003e40008000808 */
.L_x_21:
[----:B------:R-:W-:Y:S05]  /*0990*/  BSYNC B1 ;  /* 0x0000000000017941 */ /* 0x000fea0003800000 */
.L_x_20:
[----:B------:R-:W-:Y:S04]  /*09a0*/  BSSY B2, `(.L_x_22) ;  /* 0x000001a000027945 */ /* 0x000fe80003800000 */
[----:B------:R-:W-:Y:S04]  /*09b0*/  BSSY B1, `(.L_x_23) ;  /* 0x0000015000017945 */ /* 0x000fe80003800000 */
[----:B------:R-:W-:Y:S05]  /*09c0*/  @P2 BRA `(.L_x_24) ;  /* 0x0000000000202947 */ /* 0x000fea0003800000 */
[----:B-1234-:R-:W1:Y:S02]  /*09d0*/  LDS R5, [UR8+0x34] ;  /* 0x00003408ff057984 */ /* 0x01ee640008000800 */
[----:B-1----:R-:W-:-:S05]  /*09e0*/  LOP3.LUT R5, R5, 0x38, RZ, 0xb8, !PT ;  /* 0x0000003805057812 */ /* 0x002fca00078eb8ff */
[----:B------:R1:W-:Y:S01]  /*09f0*/  STS [UR8+0x34], R5 ;  /* 0x00003405ff007988 */ /* 0x0003e20008000808 */
[----:B------:R-:W-:Y:S05]  /*0a00*/  @P2 BRA `(.L_x_25) ;  /* 0x0000000000202947 */ /* 0x000fea0003800000 */
[----:B-1----:R-:W1:Y:S01]  /*0a10*/  LDS R5, [UR8+0x8] ;  /* 0x00000808ff057984 */ /* 0x002e620008000800 */
[----:B------:R-:W-:-:S05]  /*0a20*/  IMAD.MOV.U32 R6, RZ, RZ, 0x780 ;  /* 0x00000780ff067424 */ /* 0x000fca00078e00ff */
[----:B-1----:R-:W-:-:S05]  /*0a30*/  LOP3.LUT R5, R5, 0x300, R6, 0xd8, !PT ;  /* 0x0000030005057812 */ /* 0x002fca00078ed806 */
[----:B------:R1:W-:Y:S02]  /*0a40*/  STS [UR8+0x8], R5 ;  /* 0x00000805ff007988 */ /* 0x0003e40008000808 */
.L_x_24:
[----:B------:R-:W-:Y:S05]  /*0a50*/  @P2 BRA `(.L_x_26) ;  /* 0x0000000000282947 */ /* 0x000fea0003800000 */
[----:B-1234-:R-:W1:Y:S02]  /*0a60*/  LDS R5, [UR8+0x8] ;  /* 0x00000808ff057984 */ /* 0x01ee640008000800 */
[----:B-1----:R-:W-:-:S05]  /*0a70*/  LOP3.LUT R5, R5, 0x1800, RZ, 0xb8, !PT ;  /* 0x0000180005057812 */ /* 0x002fca00078eb8ff */
[----:B------:R2:W-:Y:S02]  /*0a80*/  STS [UR8+0x8], R5 ;  /* 0x00000805ff007988 */ /* 0x0005e40008000808 */
.L_x_25:
[----:B------:R-:W-:Y:S05]  /*0a90*/  @P2 BREAK B1 ;  /* 0x0000000000012942 */ /* 0x000fea0003800000 */
[----:B------:R-:W-:Y:S05]  /*0aa0*/  @P2 BRA `(.L_x_27) ;  /* 0x0000000000242947 */ /* 0x000fea0003800000 */
[----:B-12---:R-:W1:Y:S01]  /*0ab0*/  LDS R5, [UR8+0x8] ;  /* 0x00000808ff057984 */ /* 0x006e620008000800 */
[----:B------:R-:W-:-:S05]  /*0ac0*/  IMAD.MOV.U32 R6, RZ, RZ, 0x6000 ;  /* 0x00006000ff067424 */ /* 0x000fca00078e00ff */
[----:B-1----:R-:W-:-:S04]  /*0ad0*/  LOP3.LUT R5, R5, 0x6000, R6, 0xd8, !PT ;  /* 0x0000600005057812 */ /* 0x002fc800078ed806 */
[----:B------:R-:W-:-:S05]  /*0ae0*/  LOP3.LUT R5, R5, 0x400000, RZ, 0xb8, !PT ;  /* 0x0040000005057812 */ /* 0x000fca00078eb8ff */
[----:B------:R1:W-:Y:S02]  /*0af0*/  STS [UR8+0x8], R5 ;  /* 0x00000805ff007988 */ /* 0x0003e40008000808 */
.L_x_26:
[----:B------:R-:W-:Y:S05]  /*0b00*/  BSYNC B1 ;  /* 0x0000000000017941 */ /* 0x000fea0003800000 */
.L_x_23:
[----:B-1234-:R-:W1:Y:S02]  /*0b10*/  @!P2 LDS R5, [UR8+0x8] ;  /* 0x00000808ff05a984 */ /* 0x01ee640008000800 */
[----:B-1----:R-:W-:-:S05]  /*0b20*/  @!P2 LOP3.LUT R5, R5, 0x8000, RZ, 0xb8, !PT ;  /* 0x000080000505a812 */ /* 0x002fca00078eb8ff */
[----:B------:R3:W-:Y:S02]  /*0b30*/  @!P2 STS [UR8+0x8], R5 ;  /* 0x00000805ff00a988 */ /* 0x0007e40008000808 */
.L_x_27:
[----:B------:R-:W-:Y:S05]  /*0b40*/  BSYNC B2 ;  /* 0x0000000000027941 */ /* 0x000fea0003800000 */
.L_x_22:
[----:B------:R-:W-:Y:S05]  /*0b50*/  WARPSYNC.ALL ;  /* 0x0000000000007948 */ /* 0x000fea0003800000 */
[----:B------:R-:W-:-:S04]  /*0b60*/  UIADD3 UR19, UR4, 0x80, URZ ;  /* 0x0000008004137890 */ /* 0x000fc8000fffe03f */
[----:B------:R-:W-:-:S04]  /*0b70*/  UIADD3 UR18, UP0, UR19, UR20, URZ ;  /* 0x0000001413127290 */ /* 0x000fc8000ff1e03f */
[----:B------:R-:W-:Y:S01]  /*0b80*/  ULEA.HI.X.SX32 UR19, UR19, UR21, 0x1, UP0 ;  /* 0x0000001513137291 */ /* 0x000fe200080f0e3f */
[----:B------:R-:W-:Y:S11]  /*0b90*/  @P0 BRA `(.L_x_28) ;  /* 0x0000000000280947 */ /* 0x000ff60003800000 */
[----:B-123--:R-:W1:Y:S01]  /*0ba0*/  S2R R5, SR_LANEID ;  /* 0x0000000000057919 */ /* 0x00ee620000000000 */
[----:B------:R-:W-:Y:S05]  /*0bb0*/  WARPSYNC.ALL ;  /* 0x0000000000007948 */ /* 0x000fea0003800000 */
[----:B-1----:R-:W-:-:S05]  /*0bc0*/  IMAD.SHL.U32 R9, R5, 0x4, RZ ;  /* 0x0000000405097824 */ /* 0x002fca00078e00ff */
[----:B------:R-:W1:Y:S01]  /*0bd0*/  LDS R5, [R9+UR8] ;  /* 0x0000000809057984 */ /* 0x000e620008000800 */
[----:B------:R-:W-:-:S05]  /*0be0*/  IADD3 R6, P1, R9, UR18, RZ ;  /* 0x0000001209067c10 */ /* 0x000fca000ff3e0ff */
[----:B------:R-:W-:-:S05]  /*0bf0*/  IMAD.X R7, RZ, RZ, UR19, P1 ;  /* 0x00000013ff077e24 */ /* 0x000fca00088e06ff */
[----:B-1----:R4:W2:Y:S01]  /*0c00*/  ATOMG.E.EXCH.STRONG.GPU PT, RZ, [R6], R5 ;  /* 0x0000000506ff73a8 */ /* 0x0028a200041ee100 */
[----:B------:R-:W-:-:S04]  /*0c10*/  DEPBAR {5,4,3,2,1,0} ;  /* 0x0000003f0000791a */ /* 0x000fc80000000000 */
[----:B------:R4:W-:Y:S01]  /*0c20*/  UTMACCTL.IV [UR18] ;  /* 0x00000000120079b9 */ /* 0x0009e20008000000 */
[----:B------:R-:W-:Y:S01]  /*0c30*/  NOP ;  /* 0x0000000000007918 */ /* 0x000fe20000000000 */
.L_x_28:
[----:B------:R-:W-:Y:S05]  /*0c40*/  @P0 BRA `(.L_x_29) ;  /* 0x00000000000c0947 */ /* 0x000fea0003800000 */
[----:B------:R0:W-:Y:S01]  /*0c50*/  UTMACMDFLUSH ;  /* 0x00000000000079b7 */ /* 0x0001e20000000000 */
[----:B------:R-:W-:Y:S05]  /*0c60*/  @P0 BRA `(.L_x_29) ;  /* 0x0000000000040947 */ /* 0x000fea0003800000 */
[----:B------:R-:W-:-:S04]  /*0c70*/  DEPBAR.LE SB0, 0x0 ;  /* 0x000080000000791a */ /* 0x000fc80000000000 */
.L_x_29:
[----:B------:R-:W-:Y:S05]  /*0c80*/  WARPSYNC.ALL ;  /* 0x0000000000007948 */ /* 0x000fea0003800000 */
[----:B--2---:R-:W-:Y:S06]  /*0c90*/  BAR.SYNC.DEFER_BLOCKING 0x0 ;  /* 0x0000000000007b1d */ /* 0x004fec0000010000 */
[----:B------:R-:W-:Y:S02]  /*0ca0*/  BSSY B2, `(.L_x_30) ;  /* 0x000000b000027945 */ /* 0x000fe40003800000 */
[----:B------:R-:W-:Y:S06]  /*0cb0*/  BAR.SYNC.DEFER_BLOCKING 0x0 ;  /* 0x0000000000007b1d */ /* 0x000fec0000010000 */
[----:B------:R2:W-:Y:S01]  /*0cc0*/  @!P0 STS [R14], RZ ;  /* 0x000000ff0e008388 */ /* 0x0005e20000000800 */
[----:B------:R-:W-:Y:S01]  /*0cd0*/  NOP ;  /* 0x0000000000007918 */ /* 0x000fe20000000000 */
[----:B------:R-:W-:Y:S05]  /*0ce0*/  @P2 BRA `(.L_x_31) ;  /* 0x0000000000182947 */ /* 0x000fea0003800000 */
[----:B-1-34-:R-:W1:Y:S01]  /*0cf0*/  LDS R5, [UR8+0x8] ;  /* 0x00000808ff057984 */ /* 0x01ae620008000800 */
[----:B------:R-:W3:Y:S01]  /*0d00*/  LDC.64 R12, c[0x0][0x220] ;  /* 0x00008800ff0c7b82 */ /* 0x000ee20000000a00 */
[----:B------:R-:W-:Y:S02]  /*0d10*/  IMAD.MOV.U32 R6, RZ, RZ, 0x70 ;  /* 0x00000070ff067424 */ /* 0x000fe400078e00ff */
[----:B---3--:R3:W-:Y:S03]  /*0d20*/  STS.64 [UR8], R12 ;  /* 0x0000000cff007988 */ /* 0x0087e60008000a08 */
[----:B-1----:R-:W-:-:S05]  /*0d30*/  LOP3.LUT R5, R5, 0x10, R6, 0xd8, !PT ;  /* 0x0000001005057812 */ /* 0x002fca00078ed806 */
[----:B------:R3:W-:Y:S02]  /*0d40*/  STS [UR8+0x8], R5 ;  /* 0x00000805ff007988 */ /* 0x0007e40008000808 */
.L_x_31:
[----:B----4-:R-:W-:Y:S05]  /*0d50*/  BSYNC B2 ;  /* 0x0000000000027941 */ /* 0x010fea0003800000 */
.L_x_30:
[----:B------:R-:W-:Y:S04]  /*0d60*/  BSSY B3, `(.L_x_32) ;  /* 0x0000011000037945 */ /* 0x000fe80003800000 */
[----:B------:R-:W-:Y:S04]  /*0d70*/  BSSY B2, `(.L_x_33) ;  /* 0x000000e000027945 */ /* 0x000fe80003800000 */
[----:B------:R-:W-:Y:S05]  /*0d80*/  @P2 BRA `(.L_x_34) ;  /* 0x0000000000242947 */ /* 0x000fea0003800000 */
[----:B-1-3--:R-:W1:Y:S01]  /*0d90*/  LDS R5, [UR8+0x34] ;  /* 0x00003408ff057984 */ /* 0x00ae620008000800 */
[----:B------:R-:W-:-:S05]  /*0da0*/  IMAD.MOV.U32 R6, RZ, RZ, 0x3f000000 ;  /* 0x3f000000ff067424 */ /* 0x000fca00078e00ff */
[----:B-1----:R-:W-:-:S05]  /*0db0*/  LOP3.LUT R5, R5, 0xff000000, R6, 0xb8, !PT ;  /* 0xff00000005057812 */ /* 0x002fca00078eb806 */
[----:B------:R1:W-:Y:S01]  /*0dc0*/  STS [UR8+0x34], R5 ;  /* 0x00003405ff007988 */ /* 0x0003e20008000808 */
[----:B------:R-:W-:Y:S05]  /*0dd0*/  @P2 BRA `(.L_x_35) ;  /* 0x00000000001c2947 */ /* 0x000fea0003800000 */
[----:B-1----:R-:W1:Y:S01]  /*0de0*/  LDS R5, [UR8+0x38] ;  /* 0x00003808ff057984 */ /* 0x002e620008000800 */
[----:B------:R-:W-:-:S05]  /*0df0*/  IMAD.MOV.U32 R6, RZ, RZ, 0x7f ;  /* 0x0000007fff067424 */ /* 0x000fca00078e00ff */
[----:B-1----:R-:W-:-:S05]  /*0e00*/  LOP3.LUT R5, R5, 0xff, R6, 0xb8, !PT ;  /* 0x000000ff05057812 */ /* 0x002fca00078eb806 */
[----:B------:R4:W-:Y:S02]  /*0e10*/  STS [UR8+0x38], R5 ;  /* 0x00003805ff007988 */ /* 0x0009e40008000808 */
.L_x_34:
[----:B------:R-:W-:Y:S05]  /*0e20*/  @P2 BREAK B2 ;  /* 0x0000000000022942 */ /* 0x000fea0003800000 */
[----:B------:R-:W-:Y:S05]  /*0e30*/  @P2 BRA `(.L_x_36) ;  /* 0x00000000000c2947 */ /* 0x000fea0003800000 */
[----:B------:R1:W-:Y:S02]  /*0e40*/  STS [UR8+0x20], R8 ;  /* 0x00002008ff007988 */ /* 0x0003e40008000808 */
.L_x_35:
[----:B------:R-:W-:Y:S05]  /*0e50*/  BSYNC B2 ;  /* 0x0000000000027941 */ /* 0x000fea0003800000 */
.L_x_33:
[----:B------:R1:W-:Y:S02]  /*0e60*/  @!P2 STS [UR8+0x24], R3 ;  /* 0x00002403ff00a988 */ /* 0x0003e40008000808 */
.L_x_36:
[----:B------:R-:W-:Y:S05]  /*0e70*/  BSYNC B3 ;  /* 0x0000000000037941 */ /* 0x000fea0003800000 */
.L_x_32:
[----:B------:R-:W-:Y:S05]  /*0e80*/  WARPSYNC.ALL ;  /* 0x0000000000007948 */ /* 0x000fea0003800000 */
[----:B------:R-:W-:Y:S04]  /*0e90*/  BSSY B3, `(.L_x_37) ;  /* 0x000000e000037945 */ /* 0x000fe80003800000 */
[----:B------:R-:W-:Y:S05]  /*0ea0*/  @P2 BRA `(.L_x_38) ;  /* 0x0000000000302947 */ /* 0x000fea0003800000 */
[----:B-1-34-:R-:W1:Y:S01]  /*0eb0*/  LDS R5, [UR8+0x34] ;  /* 0x00003408ff057984 */ /* 0x01ae620008000800 */
[----:B------:R-:W3:Y:S03]  /*0ec0*/  LDC.64 R6, c[0x0][0x248] ;  /* 0x00009200ff067b82 */ /* 0x000ee60000000a00 */
[----:B------:R-:W4:Y:S01]  /*0ed0*/  LDS R3, [UR8+0x1c] ;  /* 0x00001c08ff037984 */ /* 0x000f220008000800 */
[C---:B---3--:R-:W-:Y:S01]  /*0ee0*/  SHF.L.U64.HI R7, R6.reuse, 0x1, R7 ;  /* 0x0000000106077819 */ /* 0x048fe20000010207 */
[----:B------:R-:W-:-:S03]  /*0ef0*/  IMAD.SHL.U32 R6, R6, 0x2, RZ ;  /* 0x0000000206067824 */ /* 0x000fc600078e00ff */
[--C-:B------:R-:W-:Y:S02]  /*0f00*/  SHF.R.U32.HI R8, RZ, 0x4, R7.reuse ;  /* 0x00000004ff087819 */ /* 0x100fe40000011607 */
[----:B------:R-:W-:-:S05]  /*0f10*/  SHF.R.U64 R6, R6, 0x4, R7 ;  /* 0x0000000406067819 */ /* 0x000fca0000001207 */
[----:B------:R3:W-:Y:S01]  /*0f20*/  STS [UR8+0xc], R6 ;  /* 0x00000c06ff007988 */ /* 0x0007e20008000808 */
[----:B-1----:R-:W-:Y:S02]  /*0f30*/  LOP3.LUT R5, R5, 0x7, RZ, 0xb8, !PT ;  /* 0x0000000705057812 */ /* 0x002fe400078eb8ff */
[----:B----4-:R-:W-:-:S03]  /*0f40*/  LOP3.LUT R3, R3, 0xf, R8, 0xb8, !PT ;  /* 0x0000000f03037812 */ /* 0x010fc600078eb808 */
[----:B------:R3:W-:Y:S04]  /*0f50*/  STS [UR8+0x34], R5 ;  /* 0x00003405ff007988 */ /* 0x0007e80008000808 */
[----:B------:R3:W-:Y:S02]  /*0f60*/  STS [UR8+0x1c], R3 ;  /* 0x00001c03ff007988 */ /* 0x0007e40008000808 */
.L_x_38:
[----:B------:R-:W-:Y:S05]  /*0f70*/  BSYNC B3 ;  /* 0x0000000000037941 */ /* 0x000fea0003800000 */
.L_x_37:
[----:B------:R-:W-:Y:S04]  /*0f80*/  BSSY B3, `(.L_x_39) ;  /* 0x000001a000037945 */ /* 0x000fe80003800000 */
[----:B------:R-:W-:Y:S04]  /*0f90*/  BSSY B4, `(.L_x_40) ;  /* 0x0000015000047945 */ /* 0x000fe80003800000 */
[----:B------:R-:W-:Y:S05]  /*0fa0*/  @P2 BRA `(.L_x_41) ;  /* 0x0000000000202947 */ /* 0x000fea0003800000 */
[----:B-1-3--:R-:W1:Y:S02]  /*0fb0*/  LDS R3, [UR8+0x34] ;  /* 0x00003408ff037984 */ /* 0x00ae640008000800 */
[----:B-1----:R-:W-:-:S05]  /*0fc0*/  LOP3.LUT R3, R3, 0x38, RZ, 0xb8, !PT ;  /* 0x0000003803037812 */ /* 0x002fca00078eb8ff */
[----:B------:R1:W-:Y:S01]  /*0fd0*/  STS [UR8+0x34], R3 ;  /* 0x00003403ff007988 */ /* 0x0003e20008000808 */
[----:B------:R-:W-:Y:S05]  /*0fe0*/  @P2 BRA `(.L_x_42) ;  /* 0x0000000000202947 */ /* 0x000fea0003800000 */
[----:B-1----:R-:W1:Y:S01]  /*0ff0*/  LDS R3, [UR8+0x8] ;  /* 0x00000808ff037984 */ /* 0x002e620008000800 */
[----:B------:R-:W-:-:S05]  /*1000*/  IMAD.MOV.U32 R6, RZ, RZ, 0x780 ;  /* 0x00000780ff067424 */ /* 0x000fca00078e00ff */
[----:B-1----:R-:W-:-:S05]  /*1010*/  LOP3.LUT R3, R3, 0x300, R6, 0xd8, !PT ;  /* 0x0000030003037812 */ /* 0x002fca00078ed806 */
[----:B------:R1:W-:Y:S02]  /*1020*/  STS [UR8+0x8], R3 ;  /* 0x00000803ff007988 */ /* 0x0003e40008000808 */
.L_x_41:
[----:B------:R-:W-:Y:S05]  /*1030*/  @P2 BRA `(.L_x_43) ;  /* 0x0000000000282947 */ /* 0x000fea0003800000 */
[----:B-1-3--:R-:W1:Y:S02]  /*1040*/  LDS R3, [UR8+0x8] ;  /* 0x00000808ff037984 */ /* 0x00ae640008000800 */
[----:B-1----:R-:W-:-:S05]  /*1050*/  LOP3.LUT R3, R3, 0x1800, RZ, 0xb8, !PT ;  /* 0x0000180003037812 */ /* 0x002fca00078eb8ff */
[----:B------:R3:W-:Y:S02]  /*1060*/  STS [UR8+0x8], R3 ;  /* 0x00000803ff007988 */ /* 0x0007e40008000808 */
.L_x_42:
[----:B------:R-:W-:Y:S05]  /*1070*/  @P2 BREAK B4 ;  /* 0x0000000000042942 */ /* 0x000fea0003800000 */
[----:B------:R-:W-:Y:S05]  /*1080*/  @P2 BRA `(.L_x_44) ;  /* 0x0000000000242947 */ /* 0x000fea0003800000 */
[----:B-1-3--:R-:W1:Y:S01]  /*1090*/  LDS R3, [UR8+0x8] ;  /* 0x00000808ff037984 */ /* 0x00ae620008000800 */
[----:B------:R-:W-:-:S05]  /*10a0*/  IMAD.MOV.U32 R6, RZ, RZ, 0x6000 ;  /* 0x00006000ff067424 */ /* 0x000fca00078e00ff */
[----:B-1----:R-:W-:-:S04]  /*10b0*/  LOP3.LUT R3, R3, 0x6000, R6, 0xd8, !PT ;  /* 0x0000600003037812 */ /* 0x002fc800078ed806 */
[----:B------:R-:W-:-:S05]  /*10c0*/  LOP3.LUT R3, R3, 0x400000, RZ, 0xb8, !PT ;  /* 0x0040000003037812 */ /* 0x000fca00078eb8ff */
[----:B------:R1:W-:Y:S02]  /*10d0*/  STS [UR8+0x8], R3 ;  /* 0x00000803ff007988 */ /* 0x0003e40008000808 */
.L_x_43:
[----:B------:R-:W-:Y:S05]  /*10e0*/  BSYNC B4 ;  /* 0x0000000000047941 */ /* 0x000fea0003800000 */
.L_x_40:
[----:B-1-3--:R-:W1:Y:S02]  /*10f0*/  @!P2 LDS R3, [UR8+0x8] ;  /* 0x00000808ff03a984 */ /* 0x00ae640008000800 */
[----:B-1----:R-:W-:-:S05]  /*1100*/  @!P2 LOP3.LUT R3, R3, 0x8000, RZ, 0xb8, !PT ;  /* 0x000080000303a812 */ /* 0x002fca00078eb8ff */
[----:B------:R1:W-:Y:S02]  /*1110*/  @!P2 STS [UR8+0x8], R3 ;  /* 0x00000803ff00a988 */ /* 0x0003e40008000808 */
.L_x_44:
[----:B------:R-:W-:Y:S05]  /*1120*/  BSYNC B3 ;  /* 0x0000000000037941 */ /* 0x000fea0003800000 */
.L_x_39:
[----:B------:R-:W-:Y:S05]  /*1130*/  WARPSYNC.ALL ;  /* 0x0000000000007948 */ /* 0x000fea0003800000 */
[----:B------:R-:W-:Y:S01]  /*1140*/  UIADD3 UR4, UR4, 0x100, URZ ;  /* 0x0000010004047890 */ /* 0x000fe2000fffe03f */
[----:B------:R-:W-:Y:S02]  /*1150*/  ISETP.GE.AND P1, PT, R11, 0x1, PT ;  /* 0x000000010b00780c */ /* 0x000fe40003f26270 */
[----:B------:R-:W-:Y:S02]  /*1160*/  CS2R R56, SRZ ;  /* 0x0000000000387805 */ /* 0x000fe4000001ff00 */
[----:B------:R-:W-:Y:S01]  /*1170*/  CS2R R58, SRZ ;  /* 0x00000000003a7805 */ /* 0x000fe2000001ff00 */
[----:B------:R-:W-:Y:S01]  /*1180*/  UIADD3 UR20, UP0, UR4, UR20, URZ ;  /* 0x0000001404147290 */ /* 0x000fe2000ff1e03f */
[----:B------:R-:W-:-:S02]  /*1190*/  CS2R R60, SRZ ;  /* 0x00000000003c7805 */ /* 0x000fc4000001ff00 */
[----:B------:R-:W-:Y:S02]  /*11a0*/  CS2R R62, SRZ ;  /* 0x00000000003e7805 */ /* 0x000fe4000001ff00 */
[----:B------:R-:W-:Y:S01]  /*11b0*/  CS2R R64, SRZ ;  /* 0x0000000000407805 */ /* 0x000fe2000001ff00 */
[----:B------:R-:W-:Y:S01]  /*11c0*/  ULEA.HI.X.SX32 UR38, UR4, UR21, 0x1, UP0 ;  /* 0x0000001504267291 */ /* 0x000fe200080f0e3f */
[----:B------:R-:W-:Y:S02]  /*11d0*/  CS2R R66, SRZ ;  /* 0x0000000000427805 */ /* 0x000fe4000001ff00 */
[----:B------:R-:W-:Y:S02]  /*11e0*/  CS2R R68, SRZ ;  /* 0x0000000000447805 */ /* 0x000fe4000001ff00 */
[----:B------:R-:W-:Y:S02]  /*11f0*/  CS2R R70, SRZ ;  /* 0x0000000000467805 */ /* 0x000fe4000001ff00 */
[----:B------:R-:W-:-:S02]  /*1200*/  CS2R R72, SRZ ;  /* 0x0000000000487805 */ /* 0x000fc4000001ff00 */
[----:B------:R-:W-:Y:S02]  /*1210*/  CS2R R74, SRZ ;  /* 0x00000000004a7805 */ /* 0x000fe4000001ff00 */
[----:B------:R-:W-:Y:S02]  /*1220*/  CS2R R76, SRZ ;  /* 0x00000000004c7805 */ /* 0x000fe4000001ff00 */
[----:B------:R-:W-:Y:S02]  /*1230*/  CS2R R78, SRZ ;  /* 0x00000000004e7805 */ /* 0x000fe4000001ff00 */
[----:B------:R-:W-:Y:S02]  /*1240*/  CS2R R80, SRZ ;  /* 0x0000000000507805 */ /* 0x000fe4000001ff00 */
[----:B------:R-:W-:Y:S02]  /*1250*/  CS2R R82, SRZ ;  /* 0x0000000000527805 */ /* 0x000fe4000001ff00 */
[----:B------:R-:W-:-:S02]  /*1260*/  CS2R R84, SRZ ;  /* 0x0000000000547805 */ /* 0x000fc4000001ff00 */
[----:B------:R-:W-:Y:S02]  /*1270*/  CS2R R86, SRZ ;  /* 0x0000000000567805 */ /* 0x000fe4000001ff00 */
[----:B------:R-:W-:Y:S02]  /*1280*/  CS2R R24, SRZ ;  /* 0x0000000000187805 */ /* 0x000fe4000001ff00 */
[----:B------:R-:W-:Y:S01]  /*1290*/  CS2R R26, SRZ ;  /* 0x00000000001a7805 */ /* 0x000fe2000001ff00 */
[----:B------:R-:W-:Y:S01]  /*12a0*/  IMAD.MOV.U32 R28, RZ, RZ, RZ ;  /* 0x000000ffff1c7224 */ /* 0x000fe200078e00ff */
[----:B------:R-:W-:Y:S06]  /*12b0*/  @P0 BRA `(.L_x_45) ;  /* 0x00000000002c0947 */ /* 0x000fec0003800000 */
[----:B-1-3--:R-:W4:Y:S01]  /*12c0*/  S2R R3, SR_LANEID ;  /* 0x0000000000037919 */ /* 0x00af220000000000 */
[----:B------:R-:W-:Y:S05]  /*12d0*/  WARPSYNC.ALL ;  /* 0x0000000000007948 */ /* 0x000fea0003800000 */
[----:B----4-:R-:W-:-:S05]  /*12e0*/  IMAD.SHL.U32 R5, R3, 0x4, RZ ;  /* 0x0000000403057824 */ /* 0x010fca00078e00ff */
[----:B------:R-:W1:Y:S01]  /*12f0*/  LDS R3, [R5+UR8] ;  /* 0x0000000805037984 */ /* 0x000e620008000800 */
[----:B------:R-:W-:Y:S01]  /*1300*/  IADD3 R6, P3, R5, UR20, RZ ;  /* 0x0000001405067c10 */ /* 0x000fe2000ff7e0ff */
[----:B------:R-:W-:-:S04]  /*1310*/  UMOV UR21, UR38 ;  /* 0x0000002600157c82 */ /* 0x000fc80008000000 */
[----:B------:R-:W-:-:S05]  /*1320*/  IMAD.X R7, RZ, RZ, UR38, P3 ;  /* 0x00000026ff077e24 */ /* 0x000fca00098e06ff */
[----:B-1----:R1:W3:Y:S01]  /*1330*/  ATOMG.E.EXCH.STRONG.GPU PT, RZ, [R6], R3 ;  /* 0x0000000306ff73a8 */ /* 0x0022e200041ee100 */
[----:B------:R-:W-:-:S04]  /*1340*/  DEPBAR {5,4,3,2,1,0} ;  /* 0x0000003f0000791a */ /* 0x000fc80000000000 */
[----:B------:R1:W-:Y:S01]  /*1350*/  UTMACCTL.IV [UR20] ;  /* 0x00000000140079b9 */ /* 0x0003e20008000000 */
[----:B------:R-:W-:Y:S01]  /*1360*/  NOP ;  /* 0x0000000000007918 */ /* 0x000fe20000000000 */
.L_x_45:
[----:B------:R-:W-:Y:S05]  /*1370*/  @P0 BRA `(.L_x_46) ;  /* 0x00000000000c0947 */ /* 0x000fea0003800000 */
[----:B------:R0:W-:Y:S01]  /*1380*/  UTMACMDFLUSH ;  /* 0x00000000000079b7 */ /* 0x0001e20000000000 */
[----:B------:R-:W-:Y:S05]  /*1390*/  @P0 BRA `(.L_x_46) ;  /* 0x0000000000040947 */ /* 0x000fea0003800000 */
[----:B------:R-:W-:-:S04]  /*13a0*/  DEPBAR.LE SB0, 0x0 ;  /* 0x000080000000791a */ /* 0x000fc80000000000 */
.L_x_46:
[----:B------:R-:W-:Y:S05]  /*13b0*/  WARPSYNC.ALL ;  /* 0x0000000000007948 */ /* 0x000fea0003800000 */
[----:B---3--:R-:W-:Y:S01]  /*13c0*/  BAR.SYNC.DEFER_BLOCKING 0x0 ;  /* 0x0000000000007b1d */ /* 0x008fe20000010000 */
[----:B------:R-:W-:Y:S01]  /*13d0*/  USHF.L.U32 UR11, UR37, 0x7, URZ ;  /* 0x00000007250b7899 */ /* 0x000fe2000800063f */
[----:B------:R-:W-:Y:S01]  /*13e0*/  IMAD.MOV.U32 R29, RZ, RZ, RZ ;  /* 0x000000ffff1d7224 */ /* 0x000fe200078e00ff */
[----:B------:R-:W-:Y:S01]  /*13f0*/  USHF.L.U32 UR26, UR36, 0x6, URZ ;  /* 0x00000006241a7899 */ /* 0x000fe2000800063f */
[----:B------:R-:W-:Y:S02]  /*1400*/  CS2R R30, SRZ ;  /* 0x00000000001e7805 */ /* 0x000fe4000001ff00 */
[----:B------:R-:W-:Y:S01]  /*1410*/  CS2R R32, SRZ ;  /* 0x0000000000207805 */ /* 0x000fe2000001ff00 */
[----:B------:R-:W-:Y:S01]  /*1420*/  VOTEU.ALL UP0, P2 ;  /* 0x00000000003f7886 */ /* 0x000fe20001000000 */
[----:B------:R-:W-:Y:S01]  /*1430*/  UMOV UR4, 0x1 ;  /* 0x0000000100047882 */ /* 0x000fe20000000000 */
[----:B------:R-:W-:-:S02]  /*1440*/  CS2R R34, SRZ ;  /* 0x0000000000227805 */ /* 0x000fc4000001ff00 */
[----:B------:R-:W-:Y:S02]  /*1450*/  CS2R R36, SRZ ;  /* 0x0000000000247805 */ /* 0x000fe4000001ff00 */
[----:B------:R-:W-:Y:S01]  /*1460*/  CS2R R38, SRZ ;  /* 0x0000000000267805 */ /* 0x000fe2000001ff00 */
[----:B------:R-:W-:-:S04]  /*1470*/  @!UP0 UIADD3 UR4, -UR4, 0x100000, URZ ;  /* 0x0010000004048890 */ /* 0x000fc8000fffe13f */
[----:B------:R-:W-:Y:S02]  /*1480*/  @!UP0 USHF.L.U32 UR5, UR4, 0xb, URZ ;  /* 0x0000000b04058899 */ /* 0x000fe4000800063f */
[----:B------:R-:W-:Y:S01]  /*1490*/  @!UP0 USHF.L.U32 UR4, UR4, 0x1, URZ ;  /* 0x0000000104048899 */ /* 0x000fe2000800063f */
[----:B------:R-:W-:Y:S01]  /*14a0*/  CS2R R40, SRZ ;  /* 0x0000000000287805 */ /* 0x000fe2000001ff00 */
[----:B------:R-:W-:Y:S01]  /*14b0*/  VOTEU.ALL UP0, P2 ;  /* 0x00000000003f7886 */ /* 0x000fe20001000000 */
[----:B------:R-:W-:Y:S02]  /*14c0*/  CS2R R42, SRZ ;  /* 0x00000000002a7805 */ /* 0x000fe4000001ff00 */
[----:B------:R-:W-:Y:S02]  /*14d0*/  CS2R R44, SRZ ;  /* 0x00000000002c7805 */ /* 0x000fe4000001ff00 */
[----:B------:R-:W-:Y:S02]  /*14e0*/  CS2R R46, SRZ ;  /* 0x00000000002e7805 */ /* 0x000fe4000001ff00 */
[----:B------:R-:W-:-:S02]  /*14f0*/  CS2R R48, SRZ ;  /* 0x0000000000307805 */ /* 0x000fc4000001ff00 */
[----:B------:R-:W-:Y:S02]  /*1500*/  CS2R R50, SRZ ;  /* 0x0000000000327805 */ /* 0x000fe4000001ff00 */
[----:B------:R-:W-:Y:S02]  /*1510*/  CS2R R52, SRZ ;  /* 0x0000000000347805 */ /* 0x000fe4000001ff00 */
[----:B------:R-:W-:Y:S01]  /*1520*/  CS2R R54, SRZ ;  /* 0x0000000000367805 */ /* 0x000fe2000001ff00 */
[----:B------:R-:W3:Y:S02]  /*1530*/  FENCE.VIEW.ASYNC.S ;  /* 0x00000000000073c6 */ /* 0x000ee40000000000 */
[----:B---3--:R3:W1:Y:S01]  /*1540*/  @!UP0 SYNCS.EXCH.64 URZ, [UR8+0x3000], UR4 ;  /* 0x00300004083f85b2 */ /* 0x0086620008000100 */
[----:B------:R-:W-:Y:S05]  /*1550*/  @!P1 BRA `(.L_x_47) ;  /* 0x0000000400789947 */ /* 0x000fea0003800000 */
[----:B-1----:R-:W-:Y:S01]  /*1560*/  USHF.R.U32.HI UR21, URZ, 0x4, UR8 ;  /* 0x000000043f157899 */ /* 0x002fe20008011608 */
[----:B------:R-:W-:Y:S01]  /*1570*/  CS2R R56, SRZ ;  /* 0x0000000000387805 */ /* 0x000fe2000001ff00 */
[----:B---3--:R-:W-:Y:S01]  /*1580*/  UIADD3 UR4, UR8, 0x2000, URZ ;  /* 0x0000200008047890 */ /* 0x008fe2000fffe03f */
[----:B------:R-:W-:Y:S01]  /*1590*/  CS2R R58, SRZ ;  /* 0x00000000003a7805 */ /* 0x000fe2000001ff00 */
[----:B------:R-:W-:Y:S01]  /*15a0*/  USGXT.U32 UR21, UR21, 0xe ;  /* 0x0000000e1515789a */ /* 0x000fe20008000000 */
[----:B------:R-:W-:Y:S01]  /*15b0*/  CS2R R60, SRZ ;  /* 0x00000000003c7805 */ /* 0x000fe2000001ff00 */
[----:B------:R-:W-:Y:S01]  /*15c0*/  USHF.R.U32.HI UR4, URZ, 0x4, UR4 ;  /* 0x000000043f047899 */ /* 0x000fe20008011604 */
[----:B------:R-:W-:Y:S01]  /*15d0*/  CS2R R62, SRZ ;  /* 0x00000000003e7805 */ /* 0x000fe2000001ff00 */
[----:B------:R-:W-:Y:S01]  /*15e0*/  UIADD3 UR12, UP0, UR21, 0x2, URZ ;  /* 0x00000002150c7890 */ /* 0x000fe2000ff1e03f */
[----:B------:R-:W-:Y:S01]  /*15f0*/  CS2R R64, SRZ ;  /* 0x0000000000407805 */ /* 0x000fe2000001ff00 */
[----:B------:R-:W-:Y:S01]  /*1600*/  USGXT.U32 UR4, UR4, 0xe ;  /* 0x0000000e0404789a */ /* 0x000fe20008000000 */
[----:B------:R-:W-:Y:S01]  /*1610*/  CS2R R66, SRZ ;  /* 0x0000000000427805 */ /* 0x000fe2000001ff00 */
[----:B------:R-:W-:Y:S01]  /*1620*/  UMOV UR5, URZ ;  /* 0x0000003f00057c82 */ /* 0x000fe20008000000 */
[----:B------:R-:W-:Y:S01]  /*1630*/  CS2R R68, SRZ ;  /* 0x0000000000447805 */ /* 0x000fe2000001ff00 */
[----:B------:R-:W-:Y:S01]  /*1640*/  UIADD3.X UR13, UR5, -0x7fffffe0, URZ, UP0, !UPT ;  /* 0x80000020050d7890 */ /* 0x000fe200087fe43f */
        /* <DEDUP_REMOVED lines=24> */
[----:B------:R-:W-:Y:S01]  /*17d0*/  CS2R R54, SRZ ;  /* 0x0000000000367805 */ /* 0x000fe2000001ff00 */
[----:B------:R-:W-:Y:S01]  /*17e0*/  UMOV UR14, 0x80 ;  /* 0x00000080000e7882 */ /* 0x000fe20000000000 */
[----:B------:R-:W-:Y:S01]  /*17f0*/  UMOV UR15, 0x40000040 ;  /* 0x40000040000f7882 */ /* 0x000fe20000000000 */
[----:B------:R-:W-:-:S02]  /*1800*/  UIADD3.64 UR28, UR12, 0xfe, URZ ;  /* 0x000000fe0c1c7897 */ /* 0x000fc4000fffe03f */
[----:B------:R-:W-:Y:S02]  /*1810*/  UIADD3.64 UR14, UR4, UR14, URZ ;  /* 0x0000000e040e7297 */ /* 0x000fe4000fffe03f */
[----:B------:R-:W-:Y:S01]  /*1820*/  UIADD3.64 UR32, UR12, 0x100, URZ ;  /* 0x000001000c207897 */ /* 0x000fe2000fffe03f */
[----:B------:R-:W-:Y:S01]  /*1830*/  UMOV UR10, URZ ;  /* 0x0000003f000a7c82 */ /* 0x000fe20008000000 */
[----:B------:R-:W-:Y:S01]  /*1840*/  UMOV UR6, UR4 ;  /* 0x0000000400067c82 */ /* 0x000fe20008000000 */
[----:B------:R-:W-:-:S09]  /*1850*/  UMOV UR7, 0x40000040 ;  /* 0x4000004000077882 */ /* 0x000fd20000000000 */
.L_x_49:
[----:B------:R-:W-:Y:S01]  /*1860*/  BAR.SYNC.DEFER_BLOCKING 0x0 ;  /* 0x0000000000007b1d */ /* 0x000fe20000010000 */
[----:B------:R-:W-:Y:S01]  /*1870*/  @!P2 IMAD.MOV.U32 R3, RZ, RZ, 0x3000 ;  /* 0x00003000ff03a424 */ /* 0x000fe200078e00ff */
[----:B------:R-:W-:Y:S02]  /*1880*/  ELECT P0, URZ, PT ;  /* 0x00000000003f782f */ /* 0x000fe40003800000 */
[----:B------:R-:W-:Y:S02]  /*1890*/  ELECT P1, URZ, PT ;  /* 0x00000000003f782f */ /* 0x000fe40003820000 */
[C---:B------:R-:W-:Y:S01]  /*18a0*/  ISETP.LT.U32.AND P0, PT, R2.reuse, 0x20, P0 ;  /* 0x000000200200780c */ /* 0x040fe20000701070 */
[----:B------:R-:W-:Y:S01]  /*18b0*/  UMOV UR27, UR10 ;  /* 0x0000000a001b7c82 */ /* 0x000fe20008000000 */
[----:B------:R-:W-:-:S11]  /*18c0*/  ISETP.LT.U32.AND P1, PT, R2, 0x20, P1 ;  /* 0x000000200200780c */ /* 0x000fd60000f21070 */
[----:B------:R-:W-:Y:S01]  /*18d0*/  VOTEU.ANY UP0, P0 ;  /* 0x00000000003f7886 */ /* 0x000fe20000000100 */
[----:B------:R-:W-:Y:S01]  /*18e0*/  VOTEU.ANY UP2, P0 ;  /* 0x00000000003f7886 */ /* 0x000fe20000040100 */
[----:B------:R-:W-:Y:S01]  /*18f0*/  VOTEU.ANY UP1, P1 ;  /* 0x00000000003f7886 */ /* 0x000fe20000820100 */
[----:B------:R-:W-:Y:S01]  /*1900*/  VOTEU.ANY UP3, P1 ;  /* 0x00000000003f7886 */ /* 0x000fe20000860100 */
[----:B------:R1:W-:Y:S01]  /*1910*/  @!P2 SYNCS.ARRIVE.TRANS64 RZ, [UR8+0x3000], R3 ;  /* 0x00300003ffffa9a7 */ /* 0x0003e20008000008 */
[----:B------:R3:W-:Y:S06]  /*1920*/  MEMBAR.ALL.CTA ;  /* 0x0000000000007992 */ /* 0x0007ec0000008000 */
[----:B---3--:R-:W3:Y:S01]  /*1930*/  FENCE.VIEW.ASYNC.S ;  /* 0x00000000000073c6 */ /* 0x008ee20000000000 */
[----:B------:R-:W-:Y:S01]  /*1940*/  @UP0 UIADD3 UR9, UR8, 0x3000, URZ ;  /* 0x0000300008090890 */ /* 0x000fe2000fffe03f */
[----:B------:R-:W-:Y:S01]  /*1950*/  @UP0 UMOV UR4, UR16 ;  /* 0x0000001000040c82 */ /* 0x000fe20008000000 */
[----:B------:R-:W-:Y:S01]  /*1960*/  @UP0 UMOV UR5, UR17 ;  /* 0x0000001100050c82 */ /* 0x000fe20008000000 */
[----:B------:R-:W-:-:S02]  /*1970*/  @UP1 UIADD3 UR24, UR8, 0x2000, URZ ;  /* 0x0000200008181890 */ /* 0x000fc4000fffe03f */
[----:B------:R-:W-:Y:S01]  /*1980*/  @UP1 UIADD3 UR25, UR8, 0x3000, URZ ;  /* 0x0000300008191890 */ /* 0x000fe2000fffe03f */
[----:B-1----:R-:W-:Y:S01]  /*1990*/  SHF.L.U32 R3, R4, 0x1f, RZ ;  /* 0x0000001f04037819 */ /* 0x002fe200000006ff */
[----:B------:R-:W-:Y:S01]  /*19a0*/  @UP1 UMOV UR22, UR18 ;  /* 0x0000001200161c82 */ /* 0x000fe20008000000 */
[----:B------:R-:W-:Y:S01]  /*19b0*/  @UP1 UMOV UR23, UR19 ;  /* 0x0000001300171c82 */ /* 0x000fe20008000000 */
[----:B---3--:R-:W-:Y:S06]  /*19c0*/  BAR.SYNC.DEFER_BLOCKING 0x0 ;  /* 0x0000000000007b1d */ /* 0x008fec0000010000 */
[----:B------:R1:W-:Y:S02]  /*19d0*/  @UP2 UTMALDG.2D [UR8], [UR4] ;  /* 0x00000008040025b4 */ /* 0x0003e40008008000 */
[----:B------:R-:W-:Y:S06]  /*19e0*/  BAR.SYNC.DEFER_BLOCKING 0x0 ;  /* 0x0000000000007b1d */ /* 0x000fec0000010000 */
[----:B------:R1:W-:Y:S02]  /*19f0*/  @UP3 UTMALDG.2D [UR24], [UR22] ;  /* 0x00000018160035b4 */ /* 0x0003e40008008000 */
[----:B------:R-:W-:Y:S06]  /*1a00*/  BAR.SYNC.DEFER_BLOCKING 0x0 ;  /* 0x0000000000007b1d */ /* 0x000fec0000010000 */
[----:B------:R-:W3:Y:S02]  /*1a10*/  SYNCS.PHASECHK.TRANS64.TRYWAIT P0, [UR8+0x3000], R3 ;  /* 0x00300003ff0075a7 */ /* 0x000ee40008000148 */
[----:B-1-3--:R-:W-:Y:S05]  /*1a20*/  @!P0 BRA `(.L_x_48) ;  /* 0x00000004006c8947 */ /* 0x00afea0003800000 */
.L_x_50:
[----:B------:R-:W-:Y:S02]  /*1a30*/  WARPGROUP.DEPBAR.LE gsb0, 0x0 ;  /* 0x00008000000079c5 */ /* 0x000fe40000010000 */
[----:B------:R-:W-:Y:S01]  /*1a40*/  WARPGROUP.ARRIVE ;  /* 0x00000000000079c5 */ /* 0x000fe20000000000 */
[----:B------:R-:W-:Y:S01]  /*1a50*/  UMOV UR4, UR21 ;  /* 0x0000001500047c82 */ /* 0x000fe20008000000 */
[----:B------:R-:W-:Y:S01]  /*1a60*/  UMOV UR5, 0x80000020 ;  /* 0x8000002000057882 */ /* 0x000fe20000000000 */
[----:B------:R-:W-:Y:S01]  /*1a70*/  UMOV UR30, UR6 ;  /* 0x00000006001e7c82 */ /* 0x000fe20008000000 */
[----:B------:R-:W-:Y:S01]  /*1a80*/  UMOV UR31, UR7 ;  /* 0x00000007001f7c82 */ /* 0x000fe20008000000 */
[----:B------:R-:W1:Y:S01]  /*1a90*/  LDC R3, c[0x0][0x230] ;  /* 0x00008c00ff037b82 */ /* 0x000e620000000800 */
[----:B------:R-:W-:Y:S01]  /*1aa0*/  HGMMA.64x64x16.F32 R56, gdesc[UR4].tnspB, R56 ;  /* 0x40e00000043879f0 */ /* 0x000fe20008700838 */
[----:B------:R-:W-:Y:S01]  /*1ab0*/  UIADD3 UR10, UR10, 0x20, URZ ;  /* 0x000000200a0a7890 */ /* 0x000fe2000fffe03f */
[----:B------:R-:W-:Y:S01]  /*1ac0*/  LOP3.LUT R4, R4, 0x1, RZ, 0x3c, !PT ;  /* 0x0000000104047812 */ /* 0x000fe200078e3cff */
[----:B------:R-:W-:Y:S01]  /*1ad0*/  UMOV UR34, UR14 ;  /* 0x0000000e00227c82 */ /* 0x000fe20008000000 */
[----:B------:R-:W-:-:S03]  /*1ae0*/  UMOV UR35, UR15 ;  /* 0x0000000f00237c82 */ /* 0x000fc60008000000 */
[----:B-1----:R-:W-:Y:S01]  /*1af0*/  ISETP.LE.AND P0, PT, R3, UR10, PT ;  /* 0x0000000a03007c0c */ /* 0x002fe2000bf03270 */
[----:B------:R-:W-:Y:S04]  /*1b00*/  HGMMA.64x64x16.F32 R56, gdesc[UR12].tnspB, R56 ;  /* 0x40e000000c3879f0 */ /* 0x000fe80008700838 */
[----:B------:R-:W-:Y:S04]  /*1b10*/  HGMMA.64x64x16.F32 R24, gdesc[UR28].tnspB, R24 ;  /* 0x40e000001c1879f0 */ /* 0x000fe80008700818 */
[----:B------:R-:W-:Y:S04]  /*1b20*/  HGMMA.64x64x16.F32 R24, gdesc[UR32].tnspB, R24, gsb0 ;  /* 0x40e00000201879f0 */ /* 0x000fe80008000818 */
[----:B------:R-:W-:Y:S05]  /*1b30*/  @!P0 BRA `(.L_x_49) ;  /* 0xfffffffc00488947 */ /* 0x000fea000383ffff */
.L_x_47:
[----:B------:R-:W-:Y:S02]  /*1b40*/  WARPGROUP.DEPBAR.LE gsb0, 0x0 ;  /* 0x00008000000079c5 */ /* 0x000fe40000010000 */
[----:B-1----:R-:W-:Y:S01]  /*1b50*/  BAR.SYNC.DEFER_BLOCKING 0x0 ;  /* 0x0000000000007b1d */ /* 0x002fe20000010000 */
[C---:B------:R-:W-:Y:S01]  /*1b60*/  IMAD.SHL.U32 R3, R0.reuse, 0x80, RZ ;  /* 0x0000008000037824 */ /* 0x040fe200078e00ff */
[----:B------:R-:W-:Y:S01]  /*1b70*/  ELECT P0, URZ, PT ;  /* 0x00000000003f782f */ /* 0x000fe20003800000 */
[----:B------:R-:W-:Y:S01]  /*1b80*/  IMAD.SHL.U32 R4, R0, 0x10, RZ ;  /* 0x0000001000047824 */ /* 0x000fe200078e00ff */
[----:B------:R-:W-:Y:S02]  /*1b90*/  F2FP.F16.F32.PACK_AB R56, R57, R56 ;  /* 0x000000383938723e */ /* 0x000fe400000000ff */
[----:B------:R-:W-:Y:S01]  /*1ba0*/  LOP3.LUT R3, R3, 0x780, RZ, 0xc0, !PT ;  /* 0x0000078003037812 */ /* 0x000fe200078ec0ff */
[----:B------:R-:W-:Y:S01]  /*1bb0*/  UMOV UR9, UR26 ;  /* 0x0000001a00097c82 */ /* 0x000fe20008000000 */
[----:B------:R-:W-:Y:S01]  /*1bc0*/  F2FP.F16.F32.PACK_AB R57, R59, R58 ;  /* 0x0000003a3b39723e */ /* 0x000fe200000000ff */
[----:B------:R-:W-:Y:S01]  /*1bd0*/  UMOV UR10, UR11 ;  /* 0x0000000b000a7c82 */ /* 0x000fe20008000000 */
[----:B------:R-:W-:-:S02]  /*1be0*/  LOP3.LUT R3, R3, 0x70, R4, 0xf8, !PT ;  /* 0x0000007003037812 */ /* 0x000fc400078ef804 */
[----:B------:R-:W-:Y:S02]  /*1bf0*/  F2FP.F16.F32.PACK_AB R24, R25, R24 ;  /* 0x000000181918723e */ /* 0x000fe400000000ff */
[----:B------:R-:W-:Y:S01]  /*1c00*/  LOP3.LUT R3, R3, 0x10, R0, 0x78, !PT ;  /* 0x0000001003037812 */ /* 0x000fe200078e7800 */
[----:B------:R-:W-:Y:S01]  /*1c10*/  IMAD.SHL.U32 R0, R0, 0x40, RZ ;  /* 0x0000004000007824 */ /* 0x000fe200078e00ff */
[----:B------:R-:W-:Y:S02]  /*1c20*/  ISETP.LT.U32.AND P0, PT, R2, 0x20, P0 ;  /* 0x000000200200780c */ /* 0x000fe40000701070 */
[----:B------:R-:W-:Y:S02]  /*1c30*/  F2FP.F16.F32.PACK_AB R58, R61, R60 ;  /* 0x0000003c3d3a723e */ /* 0x000fe400000000ff */
[----:B------:R-:W-:Y:S02]  /*1c40*/  LOP3.LUT R0, R3, 0x1800, R0, 0xf8, !PT ;  /* 0x0000180003007812 */ /* 0x000fe400078ef800 */
[----:B------:R-:W-:Y:S01]  /*1c50*/  F2FP.F16.F32.PACK_AB R59, R63, R62 ;  /* 0x0000003e3f3b723e */ /* 0x000fe200000000ff */
[----:B------:R-:W1:Y:S01]  /*1c60*/  @!P2 SYNCS.CCTL.IV [UR8+0x3000] ;  /* 0x00300000ff00a9b1 */ /* 0x000e620008000008 */
[C---:B------:R-:W-:Y:S01]  /*1c70*/  LOP3.LUT R3, R0.reuse, 0x20, RZ, 0x3c, !PT ;  /* 0x0000002000037812 */ /* 0x040fe200078e3cff */
[C---:B------:R-:W-:Y:S01]  /*1c80*/  VIADD R2, R0.reuse, UR8 ;  /* 0x0000000800027c36 */ /* 0x040fe20008000000 */
[----:B-1----:R-:W-:Y:S01]  /*1c90*/  BAR.SYNC.DEFER_BLOCKING 0x0 ;  /* 0x0000000000007b1d */ /* 0x002fe20000010000 */
[----:B------:R-:W-:-:S02]  /*1ca0*/  LOP3.LUT R4, R0, 0x40, RZ, 0x3c, !PT ;  /* 0x0000004000047812 */ /* 0x000fc400078e3cff */
[----:B------:R-:W-:Y:S01]  /*1cb0*/  F2FP.F16.F32.PACK_AB R64, R65, R64 ;  /* 0x000000404140723e */ /* 0x000fe200000000ff */
[----:B------:R-:W-:Y:S01]  /*1cc0*/  VIADD R3, R3, UR8 ;  /* 0x0000000803037c36 */ /* 0x000fe20008000000 */
[----:B------:R-:W-:Y:S01]  /*1cd0*/  F2FP.F16.F32.PACK_AB R25, R27, R26 ;  /* 0x0000001a1b19723e */ /* 0x000fe200000000ff */
[----:B------:R-:W-:Y:S01]  /*1ce0*/  VIADD R4, R4, UR8 ;  /* 0x0000000804047c36 */ /* 0x000fe20008000000 */
[----:B------:R-:W-:Y:S01]  /*1cf0*/  F2FP.F16.F32.PACK_AB R65, R67, R66 ;  /* 0x000000424341723e */ /* 0x000fe200000000ff */
[----:B------:R-:W-:Y:S01]  /*1d00*/  VOTEU.ANY UP0, P0 ;  /* 0x00000000003f7886 */ /* 0x000fe20000000100 */
[----:B------:R-:W-:Y:S01]  /*1d10*/  F2FP.F16.F32.PACK_AB R26, R29, R28 ;  /* 0x0000001c1d1a723e */ /* 0x000fe200000000ff */
[----:B------:R-:W-:Y:S01]  /*1d20*/  VOTEU.ANY UP1, P0 ;  /* 0x00000000003f7886 */ /* 0x000fe20000020100 */
[----:B------:R-:W-:Y:S02]  /*1d30*/  F2FP.F16.F32.PACK_AB R27, R31, R30 ;  /* 0x0000001e1f1b723e */ /* 0x000fe400000000ff */
[----:B------:R-:W-:Y:S01]  /*1d40*/  F2FP.F16.F32.PACK_AB R32, R33, R32 ;  /* 0x000000202120723e */ /* 0x000fe200000000ff */
[----:B---3--:R-:W-:Y:S01]  /*1d50*/  @UP0 UMOV UR4, UR20 ;  /* 0x0000001400040c82 */ /* 0x008fe20008000000 */
[----:B------:R-:W-:Y:S01]  /*1d60*/  LOP3.LUT R0, R0, 0x60, RZ, 0x3c, !PT ;  /* 0x0000006000007812 */ /* 0x000fe200078e3cff */
[----:B------:R-:W-:Y:S01]  /*1d70*/  @UP0 UMOV UR5, UR38 ;  /* 0x0000002600050c82 */ /* 0x000fe20008000000 */
[----:B------:R-:W-:-:S02]  /*1d80*/  F2FP.F16.F32.PACK_AB R66, R69, R68 ;  /* 0x000000444542723e */ /* 0x000fc400000000ff */
[----:B------:R-:W-:Y:S01]  /*1d90*/  F2FP.F16.F32.PACK_AB R67, R71, R70 ;  /* 0x000000464743723e */ /* 0x000fe200000000ff */
[----:B------:R-:W-:Y:S01]  /*1da0*/  VIADD R0, R0, UR8 ;  /* 0x0000000800007c36 */ /* 0x000fe20008000000 */
[----:B------:R-:W-:Y:S02]  /*1db0*/  F2FP.F16.F32.PACK_AB R72, R73, R72 ;  /* 0x000000484948723e */ /* 0x000fe400000000ff */
[----:B------:R-:W-:Y:S01]  /*1dc0*/  F2FP.F16.F32.PACK_AB R33, R35, R34 ;  /* 0x000000222321723e */ /* 0x000fe200000000ff */
[----:B------:R-:W-:Y:S01]  /*1dd0*/  STSM.16.M88.4 [R2], R56 ;  /* 0x0000003802007844 */ /* 0x000fe20000000200 */
[----:B------:R-:W-:Y:S02]  /*1de0*/  F2FP.F16.F32.PACK_AB R73, R75, R74 ;  /* 0x0000004a4b49723e */ /* 0x000fe400000000ff */
[----:B------:R-:W-:Y:S01]  /*1df0*/  F2FP.F16.F32.PACK_AB R34, R37, R36 ;  /* 0x000000242522723e */ /* 0x000fe200000000ff */
[----:B------:R-:W-:Y:S01]  /*1e00*/  STSM.16.M88.4 [R2+0x2000], R24 ;  /* 0x0020001802007844 */ /* 0x000fe20000000200 */
[----:B------:R-:W-:-:S02]  /*1e10*/  F2FP.F16.F32.PACK_AB R35, R39, R38 ;  /* 0x000000262723723e */ /* 0x000fc400000000ff */
[----:B------:R-:W-:Y:S01]  /*1e20*/  F2FP.F16.F32.PACK_AB R40, R41, R40 ;  /* 0x000000282928723e */ /* 0x000fe200000000ff */
[----:B------:R-:W-:Y:S01]  /*1e30*/  STSM.16.M88.4 [R3], R64 ;  /* 0x0000004003007844 */ /* 0x000fe20000000200 */
[----:B------:R-:W-:Y:S02]  /*1e40*/  F2FP.F16.F32.PACK_AB R74, R77, R76 ;  /* 0x0000004c4d4a723e */ /* 0x000fe400000000ff */
[----:B------:R-:W-:Y:S01]  /*1e50*/  F2FP.F16.F32.PACK_AB R75, R79, R78 ;  /* 0x0000004e4f4b723e */ /* 0x000fe200000000ff */
[----:B------:R-:W-:Y:S01]  /*1e60*/  STSM.16.M88.4 [R3+0x2000], R32 ;  /* 0x0020002003007844 */ /* 0x000fe20000000200 */
[----:B------:R-:W-:Y:S02]  /*1e70*/  F2FP.F16.F32.PACK_AB R80, R81, R80 ;  /* 0x000000505150723e */ /* 0x000fe400000000ff */
[----:B------:R-:W-:Y:S01]  /*1e80*/  F2FP.F16.F32.PACK_AB R41, R43, R42 ;  /* 0x0000002a2b29723e */ /* 0x000fe200000000ff */
[----:B------:R-:W-:Y:S01]  /*1e90*/  STSM.16.M88.4 [R4], R72 ;  /* 0x0000004804007844 */ /* 0x000fe20000000200 */
[----:B------:R-:W-:-:S02]  /*1ea0*/  F2FP.F16.F32.PACK_AB R81, R83, R82 ;  /* 0x000000525351723e */ /* 0x000fc400000000ff */
[----:B------:R-:W-:Y:S02]  /*1eb0*/  F2FP.F16.F32.PACK_AB R42, R45, R44 ;  /* 0x0000002c2d2a723e */ /* 0x000fe400000000ff */
[----:B------:R-:W-:Y:S02]  /*1ec0*/  F2FP.F16.F32.PACK_AB R43, R47, R46 ;  /* 0x0000002e2f2b723e */ /* 0x000fe400000000ff */
[----:B------:R-:W-:Y:S02]  /*1ed0*/  F2FP.F16.F32.PACK_AB R48, R49, R48 ;  /* 0x000000303130723e */ /* 0x000fe400000000ff */
[----:B------:R-:W-:Y:S01]  /*1ee0*/  F2FP.F16.F32.PACK_AB R82, R85, R84 ;  /* 0x000000545552723e */ /* 0x000fe200000000ff */
[----:B------:R-:W-:Y:S01]  /*1ef0*/  STSM.16.M88.4 [R4+0x2000], R40 ;  /* 0x0020002804007844 */ /* 0x000fe20000000200 */
[----:B------:R-:W-:Y:S02]  /*1f00*/  F2FP.F16.F32.PACK_AB R83, R87, R86 ;  /* 0x000000565753723e */ /* 0x000fe400000000ff */
[----:B------:R-:W-:-:S02]  /*1f10*/  F2FP.F16.F32.PACK_AB R49, R51, R50 ;  /* 0x000000323331723e */ /* 0x000fc400000000ff */
[----:B------:R-:W-:Y:S01]  /*1f20*/  F2FP.F16.F32.PACK_AB R50, R53, R52 ;  /* 0x000000343532723e */ /* 0x000fe200000000ff */
[----:B------:R-:W-:Y:S01]  /*1f30*/  STSM.16.M88.4 [R0], R80 ;  /* 0x0000005000007844 */ /* 0x000fe20000000200 */
[----:B------:R-:W-:-:S05]  /*1f40*/  F2FP.F16.F32.PACK_AB R51, R55, R54 ;  /* 0x000000363733723e */ /* 0x000fca00000000ff */
[----:B------:R-:W-:Y:S01]  /*1f50*/  STSM.16.M88.4 [R0+0x2000], R48 ;  /* 0x0020003000007844 */ /* 0x000fe20000000200 */
[----:B------:R1:W-:Y:S06]  /*1f60*/  MEMBAR.ALL.CTA ;  /* 0x0000000000007992 */ /* 0x0003ec0000008000 */
[----:B-1----:R-:W1:Y:S02]  /*1f70*/  FENCE.VIEW.ASYNC.S ;  /* 0x00000000000073c6 */ /* 0x002e640000000000 */
[----:B-1----:R-:W-:Y:S06]  /*1f80*/  BAR.SYNC.DEFER_BLOCKING 0x0 ;  /* 0x0000000000007b1d */ /* 0x002fec0000010000 */
[----:B------:R1:W-:Y:S01]  /*1f90*/  @UP1 UTMASTG.2D [UR8], [UR4] ;  /* 0x00000008040013b5 */ /* 0x0003e20008008000 */
[----:B------:R0:W-:Y:S01]  /*1fa0*/  UTMACMDFLUSH ;  /* 0x00000000000079b7 */ /* 0x0001e20000000000 */
[----:B------:R-:W-:-:S04]  /*1fb0*/  DEPBAR.LE SB0, 0x0 ;  /* 0x000080000000791a */ /* 0x000fc80000000000 */
[----:B------:R-:W-:Y:S06]  /*1fc0*/  BAR.SYNC.DEFER_BLOCKING 0x0 ;  /* 0x0000000000007b1d */ /* 0x000fec0000010000 */
[----:B-1----:R-:W-:Y:S05]  /*1fd0*/  EXIT ;  /* 0x000000000000794d */ /* 0x002fea0003800000 */
.L_x_48:
[----:B------:R-:W1:Y:S02]  /*1fe0*/  SYNCS.PHASECHK.TRANS64.TRYWAIT P0, [UR8+0x3000], R3 ;  /* 0x00300003ff0075a7 */ /* 0x000e640008000148 */
[----:B-1----:R-:W-:Y:S05]  /*1ff0*/  @!P0 BRA `(.L_x_48) ;  /* 0xfffffffc00f88947 */ /* 0x002fea000383ffff */
[----:B------:R-:W-:Y:S05]  /*2000*/  BRA `(.L_x_50) ;  /* 0xfffffff800887947 */ /* 0x000fea000383ffff */
.L_x_51:
[----:B------:R-:W-:-:S00]  /*2010*/  BRA `(.L_x_51) ;  /* 0xfffffffc00fc7947 */ /* 0x000fc0000383ffff */
[----:B------:R-:W-:-:S00]  /*2020*/  NOP ;  /* 0x0000000000007918 */ /* 0x000fc00000000000 */
        /* <DEDUP_REMOVED lines=13> */
.L_x_52:


//--------------------- .nv.shared.gluon_wgmma    --------------------------
	.section	.nv.shared.gluon_wgmma,"aw",@nobits
	.sectionflags	@""
	.align	16
	.zero		1024


//--------------------- .nv.shared.reserved.0     --------------------------
	.section	.nv.shared.reserved.0,"aw",@nobits
	.weak		__nv_reservedSMEM_offset_0_alias
	.size		__nv_reservedSMEM_offset_0_alias, 0, 0
	.other		__nv_reservedSMEM_offset_0_alias,@"STO_CUDA_RESERVED_SHARED STV_DEFAULT"
__nv_reservedSMEM_offset_0_alias:
	.zero		0


//--------------------- .nv.constant0.gluon_wgmma --------------------------
	.section	.nv.constant0.gluon_wgmma,"a",@progbits
	.sectionflags	@""
	.align	4
.nv.constant0.gluon_wgmma:
	.zero		608


//--------------------- SYMBOLS --------------------------

	.type		.nv.reservedSmem.offset0,@object
	.size		.nv.reservedSmem.offset0,0x4
